//
// Generated by NVIDIA NVVM Compiler
//
// Compiler Build ID: CL-36424714
// Cuda compilation tools, release 13.0, V13.0.88
// Based on NVVM 20.0.0
//

.version 9.0
.target sm_100
.address_size 64

	// .globl	_Z12solveSKernelddPdPii
.func  (.param .b64 func_retval0) __internal_accurate_pow
(
	.param .b64 __internal_accurate_pow_param_0,
	.param .b64 __internal_accurate_pow_param_1
)
;

.visible .entry _Z12solveSKernelddPdPii(
	.param .f64 _Z12solveSKernelddPdPii_param_0,
	.param .f64 _Z12solveSKernelddPdPii_param_1,
	.param .u64 .ptr .align 1 _Z12solveSKernelddPdPii_param_2,
	.param .u64 .ptr .align 1 _Z12solveSKernelddPdPii_param_3,
	.param .u32 _Z12solveSKernelddPdPii_param_4
)
{
	.reg .pred 	%p<21>;
	.reg .b32 	%r<29>;
	.reg .b64 	%rd<7>;
	.reg .b64 	%fd<27>;

	ld.param.f64 	%fd10, [_Z12solveSKernelddPdPii_param_0];
	ld.param.f64 	%fd11, [_Z12solveSKernelddPdPii_param_1];
	ld.param.u64 	%rd3, [_Z12solveSKernelddPdPii_param_2];
	ld.param.u64 	%rd4, [_Z12solveSKernelddPdPii_param_3];
	ld.param.u32 	%r5, [_Z12solveSKernelddPdPii_param_4];
	cvta.to.global.u64 	%rd1, %rd4;
	mov.u32 	%r6, %tid.x;
	mov.u32 	%r7, %ctaid.x;
	mov.u32 	%r8, %ntid.x;
	mad.lo.s32 	%r1, %r7, %r8, %r6;
	setp.ge.s32 	%p4, %r1, %r5;
	@%p4 bra 	$L__BB0_11;
	ld.global.u32 	%r9, [%rd1];
	setp.le.s32 	%p5, %r9, %r1;
	@%p5 bra 	$L__BB0_11;
	add.f64 	%fd12, %fd10, 0dBFF0000000000000;
	add.f64 	%fd13, %fd10, 0d3FF0000000000000;
	div.rn.f64 	%fd1, %fd12, %fd13;
	shl.b32 	%r10, %r1, 1;
	or.b32  	%r2, %r10, 1;
	cvt.rn.f64.s32 	%fd2, %r2;
	{
	.reg .b32 %temp; 
	mov.b64 	{%temp, %r3}, %fd1;
	}
	{
	.reg .b32 %temp; 
	mov.b64 	{%temp, %r4}, %fd2;
	}
	shr.u32 	%r11, %r4, 20;
	and.b32  	%r12, %r11, 2047;
	add.s32 	%r13, %r12, -1012;
	mov.b64 	%rd5, %fd2;
	shl.b64 	%rd2, %rd5, %r13;
	setp.eq.s64 	%p20, %rd2, -9223372036854775808;
	abs.f64 	%fd3, %fd1;
	{ // callseq 0, 0
	.param .b64 param0;
	st.param.f64 	[param0], %fd3;
	.param .b64 param1;
	st.param.f64 	[param1], %fd2;
	.param .b64 retval0;
	call.uni (retval0), 
	__internal_accurate_pow, 
	(
	param0, 
	param1
	);
	ld.param.f64 	%fd14, [retval0];
	} // callseq 0
	setp.lt.s32 	%p7, %r3, 0;
	neg.f64 	%fd16, %fd14;
	selp.f64 	%fd17, %fd16, %fd14, %p20;
	selp.f64 	%fd26, %fd17, %fd14, %p7;
	setp.neu.f64 	%p8, %fd1, 0d0000000000000000;
	@%p8 bra 	$L__BB0_4;
	setp.eq.s64 	%p9, %rd2, -9223372036854775808;
	abs.f64 	%fd18, %fd2;
	setp.neu.f64 	%p10, %fd18, 0d3FE0000000000000;
	and.pred  	%p20, %p10, %p9;
	selp.b32 	%r14, %r3, 0, %p20;
	setp.lt.s32 	%p11, %r4, 0;
	or.b32  	%r15, %r14, 2146435072;
	selp.b32 	%r16, %r15, %r14, %p11;
	mov.b32 	%r17, 0;
	mov.b64 	%fd26, {%r17, %r16};
$L__BB0_4:
	add.f64 	%fd19, %fd1, %fd2;
	{
	.reg .b32 %temp; 
	mov.b64 	{%temp, %r18}, %fd19;
	}
	and.b32  	%r19, %r18, 2146435072;
	setp.ne.s32 	%p12, %r19, 2146435072;
	@%p12 bra 	$L__BB0_9;
	setp.num.f64 	%p13, %fd1, %fd1;
	@%p13 bra 	$L__BB0_7;
	add.rn.f64 	%fd26, %fd1, %fd2;
	bra.uni 	$L__BB0_9;
$L__BB0_7:
	setp.neu.f64 	%p14, %fd3, 0d7FF0000000000000;
	@%p14 bra 	$L__BB0_9;
	setp.lt.s32 	%p15, %r3, 0;
	setp.lt.s32 	%p16, %r4, 0;
	selp.b32 	%r20, 0, 2146435072, %p16;
	and.b32  	%r21, %r4, 2147483647;
	setp.ne.s32 	%p17, %r21, 1071644672;
	or.b32  	%r22, %r20, -2147483648;
	selp.b32 	%r23, %r22, %r20, %p17;
	selp.b32 	%r24, %r23, %r20, %p20;
	selp.b32 	%r25, %r24, %r20, %p15;
	mov.b32 	%r26, 0;
	mov.b64 	%fd26, {%r26, %r25};
$L__BB0_9:
	setp.eq.f64 	%p18, %fd1, 0d3FF0000000000000;
	selp.f64 	%fd20, 0d3FF0000000000000, %fd26, %p18;
	rcp.rn.f64 	%fd21, %fd2;
	mul.f64 	%fd22, %fd21, %fd20;
	cvta.to.global.u64 	%rd6, %rd3;
	atom.global.add.f64 	%fd23, [%rd6], %fd22;
	abs.f64 	%fd24, %fd22;
	setp.geu.f64 	%p19, %fd24, %fd11;
	@%p19 bra 	$L__BB0_11;
	sub.s32 	%r27, %r2, %r1;
	atom.global.min.s32 	%r28, [%rd1], %r27;
$L__BB0_11:
	ret;

}
.func  (.param .b64 func_retval0) __internal_accurate_pow(
	.param .b64 __internal_accurate_pow_param_0,
	.param .b64 __internal_accurate_pow_param_1
)
{
	.reg .pred 	%p<8>;
	.reg .b32 	%r<49>;
	.reg .b32 	%f<3>;
	.reg .b64 	%fd<109>;

	ld.param.f64 	%fd10, [__internal_accurate_pow_param_0];
	ld.param.f64 	%fd11, [__internal_accurate_pow_param_1];
	{
	.reg .b32 %temp; 
	mov.b64 	{%temp, %r46}, %fd10;
	}
	{
	.reg .b32 %temp; 
	mov.b64 	{%r45, %temp}, %fd10;
	}
	shr.u32 	%r47, %r46, 20;
	setp.gt.u32 	%p1, %r46, 1048575;
	@%p1 bra 	$L__BB1_2;
	mul.f64 	%fd12, %fd10, 0d4350000000000000;
	{
	.reg .b32 %temp; 
	mov.b64 	{%temp, %r46}, %fd12;
	}
	{
	.reg .b32 %temp; 
	mov.b64 	{%r45, %temp}, %fd12;
	}
	shr.u32 	%r16, %r46, 20;
	add.s32 	%r47, %r16, -54;
$L__BB1_2:
	add.s32 	%r48, %r47, -1023;
	and.b32  	%r17, %r46, -2146435073;
	or.b32  	%r18, %r17, 1072693248;
	mov.b64 	%fd107, {%r45, %r18};
	setp.lt.u32 	%p2, %r18, 1073127583;
	@%p2 bra 	$L__BB1_4;
	{
	.reg .b32 %temp; 
	mov.b64 	{%r19, %temp}, %fd107;
	}
	{
	.reg .b32 %temp; 
	mov.b64 	{%temp, %r20}, %fd107;
	}
	add.s32 	%r21, %r20, -1048576;
	mov.b64 	%fd107, {%r19, %r21};
	add.s32 	%r48, %r47, -1022;
$L__BB1_4:
	add.f64 	%fd13, %fd107, 0dBFF0000000000000;
	add.f64 	%fd14, %fd107, 0d3FF0000000000000;
	rcp.approx.ftz.f64 	%fd15, %fd14;
	neg.f64 	%fd16, %fd14;
	fma.rn.f64 	%fd17, %fd16, %fd15, 0d3FF0000000000000;
	fma.rn.f64 	%fd18, %fd17, %fd17, %fd17;
	fma.rn.f64 	%fd19, %fd18, %fd15, %fd15;
	mul.f64 	%fd20, %fd13, %fd19;
	fma.rn.f64 	%fd21, %fd13, %fd19, %fd20;
	mul.f64 	%fd22, %fd21, %fd21;
	fma.rn.f64 	%fd23, %fd22, 0d3EB0F5FF7D2CAFE2, 0d3ED0F5D241AD3B5A;
	fma.rn.f64 	%fd24, %fd23, %fd22, 0d3EF3B20A75488A3F;
	fma.rn.f64 	%fd25, %fd24, %fd22, 0d3F1745CDE4FAECD5;
	fma.rn.f64 	%fd26, %fd25, %fd22, 0d3F3C71C7258A578B;
	fma.rn.f64 	%fd27, %fd26, %fd22, 0d3F6249249242B910;
	fma.rn.f64 	%fd28, %fd27, %fd22, 0d3F89999999999DFB;
	sub.f64 	%fd29, %fd13, %fd21;
	add.f64 	%fd30, %fd29, %fd29;
	neg.f64 	%fd31, %fd21;
	fma.rn.f64 	%fd32, %fd31, %fd13, %fd30;
	mul.f64 	%fd33, %fd19, %fd32;
	fma.rn.f64 	%fd34, %fd22, %fd28, 0d3FB5555555555555;
	mov.f64 	%fd35, 0d3FB5555555555555;
	sub.f64 	%fd36, %fd35, %fd34;
	fma.rn.f64 	%fd37, %fd22, %fd28, %fd36;
	add.f64 	%fd38, %fd37, 0dBC46A4CB00B9E7B0;
	add.f64 	%fd39, %fd34, %fd38;
	sub.f64 	%fd40, %fd34, %fd39;
	add.f64 	%fd41, %fd38, %fd40;
	mul.rn.f64 	%fd42, %fd21, %fd21;
	neg.f64 	%fd43, %fd42;
	fma.rn.f64 	%fd44, %fd21, %fd21, %fd43;
	{
	.reg .b32 %temp; 
	mov.b64 	{%r22, %temp}, %fd33;
	}
	{
	.reg .b32 %temp; 
	mov.b64 	{%temp, %r23}, %fd33;
	}
	add.s32 	%r24, %r23, 1048576;
	mov.b64 	%fd45, {%r22, %r24};
	fma.rn.f64 	%fd46, %fd21, %fd45, %fd44;
	mul.rn.f64 	%fd47, %fd42, %fd21;
	neg.f64 	%fd48, %fd47;
	fma.rn.f64 	%fd49, %fd42, %fd21, %fd48;
	fma.rn.f64 	%fd50, %fd42, %fd33, %fd49;
	fma.rn.f64 	%fd51, %fd46, %fd21, %fd50;
	mul.rn.f64 	%fd52, %fd39, %fd47;
	neg.f64 	%fd53, %fd52;
	fma.rn.f64 	%fd54, %fd39, %fd47, %fd53;
	fma.rn.f64 	%fd55, %fd39, %fd51, %fd54;
	fma.rn.f64 	%fd56, %fd41, %fd47, %fd55;
	add.f64 	%fd57, %fd52, %fd56;
	sub.f64 	%fd58, %fd52, %fd57;
	add.f64 	%fd59, %fd56, %fd58;
	add.f64 	%fd60, %fd21, %fd57;
	sub.f64 	%fd61, %fd21, %fd60;
	add.f64 	%fd62, %fd57, %fd61;
	add.f64 	%fd63, %fd59, %fd62;
	add.f64 	%fd64, %fd33, %fd63;
	add.f64 	%fd65, %fd60, %fd64;
	sub.f64 	%fd66, %fd60, %fd65;
	add.f64 	%fd67, %fd64, %fd66;
	xor.b32  	%r25, %r48, -2147483648;
	mov.b32 	%r26, 1127219200;
	mov.b64 	%fd68, {%r25, %r26};
	mov.b32 	%r27, -2147483648;
	mov.b64 	%fd69, {%r27, %r26};
	sub.f64 	%fd70, %fd68, %fd69;
	fma.rn.f64 	%fd71, %fd70, 0d3FE62E42FEFA39EF, %fd65;
	fma.rn.f64 	%fd72, %fd70, 0dBFE62E42FEFA39EF, %fd71;
	sub.f64 	%fd73, %fd72, %fd65;
	sub.f64 	%fd74, %fd67, %fd73;
	fma.rn.f64 	%fd75, %fd70, 0d3C7ABC9E3B39803F, %fd74;
	add.f64 	%fd76, %fd71, %fd75;
	sub.f64 	%fd77, %fd71, %fd76;
	add.f64 	%fd78, %fd75, %fd77;
	{
	.reg .b32 %temp; 
	mov.b64 	{%temp, %r28}, %fd11;
	}
	{
	.reg .b32 %temp; 
	mov.b64 	{%r29, %temp}, %fd11;
	}
	shl.b32 	%r30, %r28, 1;
	setp.gt.u32 	%p3, %r30, -33554433;
	and.b32  	%r31, %r28, -15728641;
	selp.b32 	%r32, %r31, %r28, %p3;
	mov.b64 	%fd79, {%r29, %r32};
	mul.rn.f64 	%fd80, %fd76, %fd79;
	neg.f64 	%fd81, %fd80;
	fma.rn.f64 	%fd82, %fd76, %fd79, %fd81;
	fma.rn.f64 	%fd83, %fd78, %fd79, %fd82;
	add.f64 	%fd4, %fd80, %fd83;
	sub.f64 	%fd84, %fd80, %fd4;
	add.f64 	%fd5, %fd83, %fd84;
	fma.rn.f64 	%fd85, %fd4, 0d3FF71547652B82FE, 0d4338000000000000;
	{
	.reg .b32 %temp; 
	mov.b64 	{%r13, %temp}, %fd85;
	}
	mov.f64 	%fd86, 0dC338000000000000;
	add.rn.f64 	%fd87, %fd85, %fd86;
	fma.rn.f64 	%fd88, %fd87, 0dBFE62E42FEFA39EF, %fd4;
	fma.rn.f64 	%fd89, %fd87, 0dBC7ABC9E3B39803F, %fd88;
	fma.rn.f64 	%fd90, %fd89, 0d3E5ADE1569CE2BDF, 0d3E928AF3FCA213EA;
	fma.rn.f64 	%fd91, %fd90, %fd89, 0d3EC71DEE62401315;
	fma.rn.f64 	%fd92, %fd91, %fd89, 0d3EFA01997C89EB71;
	fma.rn.f64 	%fd93, %fd92, %fd89, 0d3F2A01A014761F65;
	fma.rn.f64 	%fd94, %fd93, %fd89, 0d3F56C16C1852B7AF;
	fma.rn.f64 	%fd95, %fd94, %fd89, 0d3F81111111122322;
	fma.rn.f64 	%fd96, %fd95, %fd89, 0d3FA55555555502A1;
	fma.rn.f64 	%fd97, %fd96, %fd89, 0d3FC5555555555511;
	fma.rn.f64 	%fd98, %fd97, %fd89, 0d3FE000000000000B;
	fma.rn.f64 	%fd99, %fd98, %fd89, 0d3FF0000000000000;
	fma.rn.f64 	%fd100, %fd99, %fd89, 0d3FF0000000000000;
	{
	.reg .b32 %temp; 
	mov.b64 	{%r14, %temp}, %fd100;
	}
	{
	.reg .b32 %temp; 
	mov.b64 	{%temp, %r15}, %fd100;
	}
	shl.b32 	%r33, %r13, 20;
	add.s32 	%r34, %r33, %r15;
	mov.b64 	%fd108, {%r14, %r34};
	{
	.reg .b32 %temp; 
	mov.b64 	{%temp, %r35}, %fd4;
	}
	mov.b32 	%f2, %r35;
	abs.f32 	%f1, %f2;
	setp.lt.f32 	%p4, %f1, 0f4086232B;
	@%p4 bra 	$L__BB1_7;
	setp.lt.f64 	%p5, %fd4, 0d0000000000000000;
	add.f64 	%fd101, %fd4, 0d7FF0000000000000;
	selp.f64 	%fd108, 0d0000000000000000, %fd101, %p5;
	setp.geu.f32 	%p6, %f1, 0f40874800;
	@%p6 bra 	$L__BB1_7;
	shr.u32 	%r36, %r13, 31;
	add.s32 	%r37, %r13, %r36;
	shr.s32 	%r38, %r37, 1;
	shl.b32 	%r39, %r38, 20;
	add.s32 	%r40, %r15, %r39;
	mov.b64 	%fd102, {%r14, %r40};
	sub.s32 	%r41, %r13, %r38;
	shl.b32 	%r42, %r41, 20;
	add.s32 	%r43, %r42, 1072693248;
	mov.b32 	%r44, 0;
	mov.b64 	%fd103, {%r44, %r43};
	mul.f64 	%fd108, %fd103, %fd102;
$L__BB1_7:
	abs.f64 	%fd104, %fd108;
	setp.eq.f64 	%p7, %fd104, 0d7FF0000000000000;
	fma.rn.f64 	%fd105, %fd108, %fd5, %fd108;
	selp.f64 	%fd106, %fd108, %fd105, %p7;
	st.param.f64 	[func_retval0], %fd106;
	ret;

}


// ===== COMPILED SASS (sm_100) =====

	.target	sm_100

	.elftype	@"ET_EXEC"


//--------------------- .note.nv.tkinfo           --------------------------
	.section	.note.nv.tkinfo,"",@"SHT_NOTE"
	.sectionflags	@"SHF_NOTE_NV_TKINFO"
	.tkinfo
        /*0018*/ 	.word	0x00000002
        /*0030*/ 	.string	""
        /*0030*/ 	.string	"ptxas"
        /*0030*/ 	.string	"Cuda compilation tools, release 13.0, V13.0.88"
        /*0030*/ 	.string	"Build cuda_13.0.r13.0/compiler.36424714_0"
        /*0030*/ 	.string	"-arch sm_100 -m 64 "



//--------------------- .note.nv.cuinfo           --------------------------
	.section	.note.nv.cuinfo,"",@"SHT_NOTE"
	.sectionflags	@"SHF_NOTE_NV_CUINFO"
        /*0018*/ 	.short	0x0002
        /*001a*/ 	.short	0x0064
        /*001c*/ 	.short	0x0082
	.zero		2


//--------------------- .nv.info                  --------------------------
	.section	.nv.info,"",@"SHT_CUDA_INFO"
	.align	4


	//----- nvinfo : EIATTR_REGCOUNT
	.align		4
        /*0000*/ 	.byte	0x04, 0x2f
        /*0002*/ 	.short	(.L_1 - .L_0)
	.align		4
.L_0:
        /*0004*/ 	.word	index@(_Z12solveSKernelddPdPii)
        /*0008*/ 	.word	0x0000001e


	//----- nvinfo : EIATTR_FRAME_SIZE
	.align		4
.L_1:
        /*000c*/ 	.byte	0x04, 0x11
        /*000e*/ 	.short	(.L_3 - .L_2)
	.align		4
.L_2:
        /*0010*/ 	.word	index@($_Z12solveSKernelddPdPii$__internal_accurate_pow)
        /*0014*/ 	.word	0x00000000


	//----- nvinfo : EIATTR_FRAME_SIZE
	.align		4
.L_3:
        /*0018*/ 	.byte	0x04, 0x11
        /*001a*/ 	.short	(.L_5 - .L_4)
	.align		4
.L_4:
        /*001c*/ 	.word	index@($__internal_1_$__cuda_sm20_div_rn_f64_full)
        /*0020*/ 	.word	0x00000000


	//----- nvinfo : EIATTR_FRAME_SIZE
	.align		4
.L_5:
        /*0024*/ 	.byte	0x04, 0x11
        /*0026*/ 	.short	(.L_7 - .L_6)
	.align		4
.L_6:
        /*0028*/ 	.word	index@($__internal_0_$__cuda_sm20_dblrcp_rn_slowpath_v3)
        /*002c*/ 	.word	0x00000000


	//----- nvinfo : EIATTR_FRAME_SIZE
	.align		4
.L_7:
        /*0030*/ 	.byte	0x04, 0x11
        /*0032*/ 	.short	(.L_9 - .L_8)
	.align		4
.L_8:
        /*0034*/ 	.word	index@(_Z12solveSKernelddPdPii)
        /*0038*/ 	.word	0x00000000


	//----- nvinfo : EIATTR_MIN_STACK_SIZE
	.align		4
.L_9:
        /*003c*/ 	.byte	0x04, 0x12
        /*003e*/ 	.short	(.L_11 - .L_10)
	.align		4
.L_10:
        /*0040*/ 	.word	index@(_Z12solveSKernelddPdPii)
        /*0044*/ 	.word	0x00000000
.L_11:


//--------------------- .nv.compat                --------------------------
	.section	.nv.compat,"",@"SHT_CUDA_COMPAT_INFO"
	.align	4
        /*0000*/ 	.byte	0x02, 0x09, 0x00, 0x00, 0x02, 0x02, 0x01, 0x00, 0x02, 0x05, 0x05, 0x00, 0x03, 0x07, 0x01, 0x01
        /*0010*/ 	.byte	0x02, 0x03, 0x00, 0x00, 0x02, 0x06, 0x01, 0x00, 0x04, 0x0b, 0x08, 0x00, 0x01, 0x00, 0x00, 0x00
        /*0020*/ 	.byte	0x00, 0x00, 0x00, 0x00


//--------------------- .nv.info._Z12solveSKernelddPdPii --------------------------
	.section	.nv.info._Z12solveSKernelddPdPii,"",@"SHT_CUDA_INFO"
	.sectionflags	@""
	.align	4


	//----- nvinfo : EIATTR_CUDA_API_VERSION
	.align		4
        /*0000*/ 	.byte	0x04, 0x37
        /*0002*/ 	.short	(.L_13 - .L_12)
.L_12:
        /*0004*/ 	.word	0x00000082


	//----- nvinfo : EIATTR_KPARAM_INFO
	.align		4
.L_13:
        /*0008*/ 	.byte	0x04, 0x17
        /*000a*/ 	.short	(.L_15 - .L_14)
.L_14:
        /*000c*/ 	.word	0x00000000
        /*0010*/ 	.short	0x0004
        /*0012*/ 	.short	0x0020
        /*0014*/ 	.byte	0x00, 0xf0, 0x11, 0x00


	//----- nvinfo : EIATTR_KPARAM_INFO
	.align		4
.L_15:
        /*0018*/ 	.byte	0x04, 0x17
        /*001a*/ 	.short	(.L_17 - .L_16)
.L_16:
        /*001c*/ 	.word	0x00000000
        /*0020*/ 	.short	0x0003
        /*0022*/ 	.short	0x0018
        /*0024*/ 	.byte	0x00, 0xf5, 0x21, 0x00


	//----- nvinfo : EIATTR_KPARAM_INFO
	.align		4
.L_17:
        /*0028*/ 	.byte	0x04, 0x17
        /*002a*/ 	.short	(.L_19 - .L_18)
.L_18:
        /*002c*/ 	.word	0x00000000
        /*0030*/ 	.short	0x0002
        /*0032*/ 	.short	0x0010
        /*0034*/ 	.byte	0x00, 0xf5, 0x21, 0x00


	//----- nvinfo : EIATTR_KPARAM_INFO
	.align		4
.L_19:
        /*0038*/ 	.byte	0x04, 0x17
        /*003a*/ 	.short	(.L_21 - .L_20)
.L_20:
        /*003c*/ 	.word	0x00000000
        /*0040*/ 	.short	0x0001
        /*0042*/ 	.short	0x0008
        /*0044*/ 	.byte	0x00, 0xf0, 0x21, 0x00


	//----- nvinfo : EIATTR_KPARAM_INFO
	.align		4
.L_21:
        /*0048*/ 	.byte	0x04, 0x17
        /*004a*/ 	.short	(.L_23 - .L_22)
.L_22:
        /*004c*/ 	.word	0x00000000
        /*0050*/ 	.short	0x0000
        /*0052*/ 	.short	0x0000
        /*0054*/ 	.byte	0x00, 0xf0, 0x21, 0x00


	//----- nvinfo : EIATTR_SPARSE_MMA_MASK
	.align		4
.L_23:
        /*0058*/ 	.byte	0x03, 0x50
        /*005a*/ 	.short	0x0000


	//----- nvinfo : EIATTR_MAXREG_COUNT
	.align		4
        /*005c*/ 	.byte	0x03, 0x1b
        /*005e*/ 	.short	0x00ff


	//----- nvinfo : EIATTR_MERCURY_ISA_VERSION
	.align		4
        /*0060*/ 	.byte	0x03, 0x5f
        /*0062*/ 	.short	0x0101


	//----- nvinfo : EIATTR_INT_WARP_WIDE_INSTR_OFFSETS
	.align		4
        /*0064*/ 	.byte	0x04, 0x31
        /*0066*/ 	.short	(.L_25 - .L_24)


	//   ....[0]....
.L_24:
        /*0068*/ 	.word	0x000006f0


	//   ....[1]....
        /*006c*/ 	.word	0x00000710


	//----- nvinfo : EIATTR_VRC_CTA_INIT_COUNT
	.align		4
.L_25:
        /*0070*/ 	.byte	0x02, 0x4a
	.zero		1
	.zero		1


	//----- nvinfo : EIATTR_EXIT_INSTR_OFFSETS
	.align		4
        /*0074*/ 	.byte	0x04, 0x1c
        /*0076*/ 	.short	(.L_27 - .L_26)


	//   ....[0]....
.L_26:
        /*0078*/ 	.word	0x00000070


	//   ....[1]....
        /*007c*/ 	.word	0x000000c0


	//   ....[2]....
        /*0080*/ 	.word	0x000006b0


	//   ....[3]....
        /*0084*/ 	.word	0x00000750


	//----- nvinfo : EIATTR_CRS_STACK_SIZE
	.align		4
.L_27:
        /*0088*/ 	.byte	0x04, 0x1e
        /*008a*/ 	.short	(.L_29 - .L_28)
.L_28:
        /*008c*/ 	.word	0x00000000


	//----- nvinfo : EIATTR_CBANK_PARAM_SIZE
	.align		4
.L_29:
        /*0090*/ 	.byte	0x03, 0x19
        /*0092*/ 	.short	0x0024


	//----- nvinfo : EIATTR_PARAM_CBANK
	.align		4
        /*0094*/ 	.byte	0x04, 0x0a
        /*0096*/ 	.short	(.L_31 - .L_30)
	.align		4
.L_30:
        /*0098*/ 	.word	index@(.nv.constant0._Z12solveSKernelddPdPii)
        /*009c*/ 	.short	0x0380
        /*009e*/ 	.short	0x0024


	//----- nvinfo : EIATTR_SW_WAR
	.align		4
.L_31:
        /*00a0*/ 	.byte	0x04, 0x36
        /*00a2*/ 	.short	(.L_33 - .L_32)
.L_32:
        /*00a4*/ 	.word	0x00000008
.L_33:


//--------------------- .nv.callgraph             --------------------------
	.section	.nv.callgraph,"",@"SHT_CUDA_CALLGRAPH"
	.align	4
	.sectionentsize	8
	.align		4
        /*0000*/ 	.word	0x00000000
	.align		4
        /*0004*/ 	.word	0xffffffff
	.align		4
        /*0008*/ 	.word	0x00000000
	.align		4
        /*000c*/ 	.word	0xfffffffe
	.align		4
        /*0010*/ 	.word	0x00000000
	.align		4
        /*0014*/ 	.word	0xfffffffd
	.align		4
        /*0018*/ 	.word	0x00000000
	.align		4
        /*001c*/ 	.word	0xfffffffc


//--------------------- .text._Z12solveSKernelddPdPii --------------------------
	.section	.text._Z12solveSKernelddPdPii,"ax",@progbits
	.align	128
        .global         _Z12solveSKernelddPdPii
        .type           _Z12solveSKernelddPdPii,@function
        .size           _Z12solveSKernelddPdPii,(.L_x_20 - _Z12solveSKernelddPdPii)
        .other          _Z12solveSKernelddPdPii,@"STO_CUDA_ENTRY STV_DEFAULT"
_Z12solveSKernelddPdPii:
.text._Z12solveSKernelddPdPii:
[----:B------:R-:W-:Y:S01]  /*0000*/  LDC R1, c[0x0][0x37c] ;  /* 0x0000df00ff017b82 */ /* 0x000fe20000000800 */
[----:B------:R-:W0:Y:S07]  /*0010*/  S2R R4, SR_TID.X ;  /* 0x0000000000047919 */ /* 0x000e2e0000002100 */
[----:B------:R-:W0:Y:S01]  /*0020*/  S2UR UR4, SR_CTAID.X ;  /* 0x00000000000479c3 */ /* 0x000e220000002500 */
[----:B------:R-:W1:Y:S07]  /*0030*/  LDCU UR5, c[0x0][0x3a0] ;  /* 0x00007400ff0577ac */ /* 0x000e6e0008000800 */
[----:B------:R-:W0:Y:S02]  /*0040*/  LDC R3, c[0x0][0x360] ;  /* 0x0000d800ff037b82 */ /* 0x000e240000000800 */
[----:B0-----:R-:W-:-:S05]  /*0050*/  IMAD R4, R3, UR4, R4 ;  /* 0x0000000403047c24 */ /* 0x001fca000f8e0204 */
[----:B-1----:R-:W-:-:S13]  /*0060*/  ISETP.GE.AND P0, PT, R4, UR5, PT ;  /* 0x0000000504007c0c */ /* 0x002fda000bf06270 */
[----:B------:R-:W-:Y:S05]  /*0070*/  @P0 EXIT ;  /* 0x000000000000094d */ /* 0x000fea0003800000 */
[----:B------:R-:W0:Y:S01]  /*0080*/  LDC.64 R2, c[0x0][0x398] ;  /* 0x0000e600ff027b82 */ /* 0x000e220000000a00 */
[----:B------:R-:W0:Y:S02]  /*0090*/  LDCU.64 UR6, c[0x0][0x358] ;  /* 0x00006b00ff0677ac */ /* 0x000e240008000a00 */
[----:B0-----:R-:W2:Y:S02]  /*00a0*/  LDG.E R3, desc[UR6][R2.64] ;  /* 0x0000000602037981 */ /* 0x001ea4000c1e1900 */
[----:B--2---:R-:W-:-:S13]  /*00b0*/  ISETP.GT.AND P0, PT, R3, R4, PT ;  /* 0x000000040300720c */ /* 0x004fda0003f04270 */
[----:B------:R-:W-:Y:S05]  /*00c0*/  @!P0 EXIT ;  /* 0x000000000000894d */ /* 0x000fea0003800000 */
[----:B------:R-:W0:Y:S01]  /*00d0*/  LDC.64 R12, c[0x0][0x380] ;  /* 0x0000e000ff0c7b82 */ /* 0x000e220000000a00 */
[----:B------:R-:W-:Y:S01]  /*00e0*/  IMAD.MOV.U32 R2, RZ, RZ, 0x1 ;  /* 0x00000001ff027424 */ /* 0x000fe200078e00ff */
[----:B0-----:R-:W-:-:S06]  /*00f0*/  DADD R6, R12, 1 ;  /* 0x3ff000000c067429 */ /* 0x001fcc0000000000 */
[----:B------:R-:W0:Y:S02]  /*0100*/  MUFU.RCP64H R3, R7 ;  /* 0x0000000700037308 */ /* 0x000e240000001800 */
[----:B0-----:R-:W-:-:S08]  /*0110*/  DFMA R8, -R6, R2, 1 ;  /* 0x3ff000000608742b */ /* 0x001fd00000000102 */
[----:B------:R-:W-:-:S08]  /*0120*/  DFMA R8, R8, R8, R8 ;  /* 0x000000080808722b */ /* 0x000fd00000000008 */
[----:B------:R-:W-:Y:S02]  /*0130*/  DFMA R2, R2, R8, R2 ;  /* 0x000000080202722b */ /* 0x000fe40000000002 */
[----:B------:R-:W-:-:S06]  /*0140*/  DADD R8, R12, -1 ;  /* 0xbff000000c087429 */ /* 0x000fcc0000000000 */
[----:B------:R-:W-:-:S04]  /*0150*/  DFMA R10, -R6, R2, 1 ;  /* 0x3ff00000060a742b */ /* 0x000fc80000000102 */
[----:B------:R-:W-:-:S04]  /*0160*/  FSETP.GEU.AND P1, PT, |R9|, 6.5827683646048100446e-37, PT ;  /* 0x036000000900780b */ /* 0x000fc80003f2e200 */
[----:B------:R-:W-:-:S08]  /*0170*/  DFMA R2, R2, R10, R2 ;  /* 0x0000000a0202722b */ /* 0x000fd00000000002 */
[----:B------:R-:W-:-:S08]  /*0180*/  DMUL R10, R8, R2 ;  /* 0x00000002080a7228 */ /* 0x000fd00000000000 */
[----:B------:R-:W-:-:S08]  /*0190*/  DFMA R12, -R6, R10, R8 ;  /* 0x0000000a060c722b */ /* 0x000fd00000000108 */
[----:B------:R-:W-:-:S10]  /*01a0*/  DFMA R2, R2, R12, R10 ;  /* 0x0000000c0202722b */ /* 0x000fd4000000000a */
[----:B------:R-:W-:-:S05]  /*01b0*/  FFMA R0, RZ, R7, R3 ;  /* 0x00000007ff007223 */ /* 0x000fca0000000003 */
[----:B------:R-:W-:-:S13]  /*01c0*/  FSETP.GT.AND P0, PT, |R0|, 1.469367938527859385e-39, PT ;  /* 0x001000000000780b */ /* 0x000fda0003f04200 */
[----:B------:R-:W-:Y:S05]  /*01d0*/  @P0 BRA P1, `(.L_x_0) ;  /* 0x0000000000100947 */ /* 0x000fea0000800000 */
[----:B------:R-:W-:-:S07]  /*01e0*/  MOV R0, 0x200 ;  /* 0x0000020000007802 */ /* 0x000fce0000000f00 */
[----:B------:R-:W-:Y:S05]  /*01f0*/  CALL.REL.NOINC `($__internal_1_$__cuda_sm20_div_rn_f64_full) ;  /* 0x0000000800007944 */ /* 0x000fea0003c00000 */
[----:B------:R-:W-:Y:S02]  /*0200*/  IMAD.MOV.U32 R2, RZ, RZ, R14 ;  /* 0x000000ffff027224 */ /* 0x000fe400078e000e */
[----:B------:R-:W-:-:S07]  /*0210*/  IMAD.MOV.U32 R3, RZ, RZ, R15 ;  /* 0x000000ffff037224 */ /* 0x000fce00078e000f */
.L_x_0:
[----:B------:R-:W-:Y:S01]  /*0220*/  LEA R5, R4, 0x1, 0x1 ;  /* 0x0000000104057811 */ /* 0x000fe200078e08ff */
[----:B------:R-:W-:Y:S03]  /*0230*/  BSSY.RECONVERGENT B0, `(.L_x_1) ;  /* 0x000000c000007945 */ /* 0x000fe60003800200 */
[----:B------:R-:W0:Y:S02]  /*0240*/  I2F.F64 R6, R5 ;  /* 0x0000000500067312 */ /* 0x000e240000201c00 */
[----:B0-----:R-:W-:-:S04]  /*0250*/  SHF.R.U32.HI R0, RZ, 0x14, R7 ;  /* 0x00000014ff007819 */ /* 0x001fc80000011607 */
[----:B------:R-:W-:-:S05]  /*0260*/  LOP3.LUT R0, R0, 0x7ff, RZ, 0xc0, !PT ;  /* 0x000007ff00007812 */ /* 0x000fca00078ec0ff */
[----:B------:R-:W-:Y:S01]  /*0270*/  VIADD R27, R0, 0xfffffc0c ;  /* 0xfffffc0c001b7836 */ /* 0x000fe20000000000 */
[----:B------:R-:W-:-:S04]  /*0280*/  MOV R0, 0x2f0 ;  /* 0x000002f000007802 */ /* 0x000fc80000000f00 */
[CC--:B------:R-:W-:Y:S02]  /*0290*/  SHF.L.U32 R26, R6.reuse, R27.reuse, RZ ;  /* 0x0000001b061a7219 */ /* 0x0c0fe400000006ff */
[----:B------:R-:W-:Y:S02]  /*02a0*/  SHF.L.U64.HI R27, R6, R27, R7 ;  /* 0x0000001b061b7219 */ /* 0x000fe40000010207 */
[----:B------:R-:W-:-:S04]  /*02b0*/  ISETP.NE.U32.AND P0, PT, R26, RZ, PT ;  /* 0x000000ff1a00720c */ /* 0x000fc80003f05070 */
[----:B------:R-:W-:-:S04]  /*02c0*/  ISETP.NE.AND.EX P0, PT, R27, -0x80000000, PT, P0 ;  /* 0x800000001b00780c */ /* 0x000fc80003f05300 */
[----:B------:R-:W-:-:S13]  /*02d0*/  PLOP3.LUT P0, PT, P0, PT, PT, 0x8, 0x80 ;  /* 0x000000000080781c */ /* 0x000fda000070e170 */
[----:B------:R-:W-:Y:S05]  /*02e0*/  CALL.REL.NOINC `($_Z12solveSKernelddPdPii$__internal_accurate_pow) ;  /* 0x0000000c00307944 */ /* 0x000fea0003c00000 */
[----:B------:R-:W-:Y:S05]  /*02f0*/  BSYNC.RECONVERGENT B0 ;  /* 0x0000000000007941 */ /* 0x000fea0003800200 */
.L_x_1:
[----:B------:R-:W-:Y:S01]  /*0300*/  IMAD.MOV.U32 R10, RZ, RZ, R13 ;  /* 0x000000ffff0a7224 */ /* 0x000fe200078e000d */
[----:B------:R-:W-:Y:S01]  /*0310*/  DSETP.NEU.AND P3, PT, R2, RZ, PT ;  /* 0x000000ff0200722a */ /* 0x000fe20003f6d000 */
[----:B------:R-:W-:Y:S01]  /*0320*/  IMAD.MOV.U32 R11, RZ, RZ, R16 ;  /* 0x000000ffff0b7224 */ /* 0x000fe200078e0010 */
[----:B------:R-:W-:Y:S01]  /*0330*/  DADD R8, R6, R2 ;  /* 0x0000000006087229 */ /* 0x000fe20000000002 */
[----:B------:R-:W-:-:S04]  /*0340*/  ISETP.GE.AND P1, PT, R3, RZ, PT ;  /* 0x000000ff0300720c */ /* 0x000fc80003f26270 */
[----:B------:R-:W-:-:S05]  /*0350*/  DADD R10, -RZ, -R10 ;  /* 0x00000000ff0a7229 */ /* 0x000fca000000090a */
[----:B------:R-:W-:-:S04]  /*0360*/  LOP3.LUT R8, R9, 0x7ff00000, RZ, 0xc0, !PT ;  /* 0x7ff0000009087812 */ /* 0x000fc800078ec0ff */
[----:B------:R-:W-:Y:S02]  /*0370*/  ISETP.NE.AND P2, PT, R8, 0x7ff00000, PT ;  /* 0x7ff000000800780c */ /* 0x000fe40003f45270 */
[-C--:B------:R-:W-:Y:S02]  /*0380*/  FSEL R0, R10, R13.reuse, P0 ;  /* 0x0000000d0a007208 */ /* 0x080fe40000000000 */
[-C--:B------:R-:W-:Y:S02]  /*0390*/  FSEL R11, R11, R16.reuse, P0 ;  /* 0x000000100b0b7208 */ /* 0x080fe40000000000 */
[----:B------:R-:W-:Y:S02]  /*03a0*/  FSEL R8, R0, R13, !P1 ;  /* 0x0000000d00087208 */ /* 0x000fe40004800000 */
[----:B------:R-:W-:Y:S01]  /*03b0*/  FSEL R9, R11, R16, !P1 ;  /* 0x000000100b097208 */ /* 0x000fe20004800000 */
[----:B------:R-:W-:Y:S06]  /*03c0*/  @P3 BRA `(.L_x_2) ;  /* 0x00000000001c3947 */ /* 0x000fec0003800000 */
[----:B------:R-:W-:Y:S01]  /*03d0*/  ISETP.NE.U32.AND P0, PT, R26, RZ, PT ;  /* 0x000000ff1a00720c */ /* 0x000fe20003f05070 */
[----:B------:R-:W-:Y:S01]  /*03e0*/  IMAD.MOV.U32 R8, RZ, RZ, RZ ;  /* 0x000000ffff087224 */ /* 0x000fe200078e00ff */
[----:B------:R-:W-:Y:S02]  /*03f0*/  ISETP.GE.AND P3, PT, R7, RZ, PT ;  /* 0x000000ff0700720c */ /* 0x000fe40003f66270 */
[----:B------:R-:W-:-:S13]  /*0400*/  ISETP.NE.AND.EX P0, PT, R27, -0x80000000, PT, P0 ;  /* 0x800000001b00780c */ /* 0x000fda0003f05300 */
[----:B------:R-:W-:-:S06]  /*0410*/  DSETP.NEU.AND P0, PT, |R6|, 0.5, !P0 ;  /* 0x3fe000000600742a */ /* 0x000fcc000470d200 */
[----:B------:R-:W-:-:S04]  /*0420*/  SEL R9, R3, RZ, P0 ;  /* 0x000000ff03097207 */ /* 0x000fc80000000000 */
[----:B------:R-:W-:-:S07]  /*0430*/  @!P3 LOP3.LUT R9, R9, 0x7ff00000, RZ, 0xfc, !PT ;  /* 0x7ff000000909b812 */ /* 0x000fce00078efcff */
.L_x_2:
[----:B------:R-:W-:Y:S04]  /*0440*/  BSSY.RECONVERGENT B0, `(.L_x_3) ;  /* 0x000000f000007945 */ /* 0x000fe80003800200 */
[----:B------:R-:W-:Y:S05]  /*0450*/  @P2 BRA `(.L_x_4) ;  /* 0x0000000000342947 */ /* 0x000fea0003800000 */
[----:B------:R-:W-:-:S14]  /*0460*/  DSETP.NAN.AND P2, PT, R2, R2, PT ;  /* 0x000000020200722a */ /* 0x000fdc0003f48000 */
[----:B------:R-:W-:Y:S01]  /*0470*/  @P2 DADD R8, R6, R2 ;  /* 0x0000000006082229 */ /* 0x000fe20000000002 */
[----:B------:R-:W-:Y:S10]  /*0480*/  @P2 BRA `(.L_x_4) ;  /* 0x0000000000282947 */ /* 0x000ff40003800000 */
[----:B------:R-:W-:-:S14]  /*0490*/  DSETP.NEU.AND P2, PT, |R2|, +INF , PT ;  /* 0x7ff000000200742a */ /* 0x000fdc0003f4d200 */
[----:B------:R-:W-:Y:S05]  /*04a0*/  @P2 BRA `(.L_x_4) ;  /* 0x0000000000202947 */ /* 0x000fea0003800000 */
[C---:B------:R-:W-:Y:S01]  /*04b0*/  ISETP.GE.AND P2, PT, R7.reuse, RZ, PT ;  /* 0x000000ff0700720c */ /* 0x040fe20003f46270 */
[----:B------:R-:W-:Y:S01]  /*04c0*/  IMAD.MOV.U32 R8, RZ, RZ, RZ ;  /* 0x000000ffff087224 */ /* 0x000fe200078e00ff */
[----:B------:R-:W-:Y:S02]  /*04d0*/  LOP3.LUT R0, R7, 0x7fffffff, RZ, 0xc0, !PT ;  /* 0x7fffffff07007812 */ /* 0x000fe400078ec0ff */
[----:B------:R-:W-:Y:S02]  /*04e0*/  SEL R9, RZ, 0x7ff00000, !P2 ;  /* 0x7ff00000ff097807 */ /* 0x000fe40005000000 */
[----:B------:R-:W-:-:S03]  /*04f0*/  ISETP.NE.AND P2, PT, R0, 0x3fe00000, PT ;  /* 0x3fe000000000780c */ /* 0x000fc60003f45270 */
[----:B------:R-:W-:-:S05]  /*0500*/  VIADD R0, R9, 0x80000000 ;  /* 0x8000000009007836 */ /* 0x000fca0000000000 */
[----:B------:R-:W-:-:S04]  /*0510*/  SEL R0, R0, R9, P2 ;  /* 0x0000000900007207 */ /* 0x000fc80001000000 */
[----:B------:R-:W-:-:S07]  /*0520*/  @!P1 SEL R9, R0, R9, P0 ;  /* 0x0000000900099207 */ /* 0x000fce0000000000 */
.L_x_4:
[----:B------:R-:W-:Y:S05]  /*0530*/  BSYNC.RECONVERGENT B0 ;  /* 0x0000000000007941 */ /* 0x000fea0003800200 */
.L_x_3:
[----:B------:R-:W0:Y:S01]  /*0540*/  MUFU.RCP64H R11, R7 ;  /* 0x00000007000b7308 */ /* 0x000e220000001800 */
[----:B------:R-:W-:Y:S01]  /*0550*/  VIADD R10, R7, 0x300402 ;  /* 0x00300402070a7836 */ /* 0x000fe20000000000 */
[----:B------:R-:W-:Y:S01]  /*0560*/  DSETP.NEU.AND P0, PT, R2, 1, PT ;  /* 0x3ff000000200742a */ /* 0x000fe20003f0d000 */
[----:B------:R-:W-:Y:S03]  /*0570*/  BSSY.RECONVERGENT B0, `(.L_x_5) ;  /* 0x000000e000007945 */ /* 0x000fe60003800200 */
[----:B------:R-:W-:Y:S02]  /*0580*/  FSETP.GEU.AND P1, PT, |R10|, 5.8789094863358348022e-39, PT ;  /* 0x004004020a00780b */ /* 0x000fe40003f2e200 */
[----:B------:R-:W-:Y:S02]  /*0590*/  FSEL R2, R8, RZ, P0 ;  /* 0x000000ff08027208 */ /* 0x000fe40000000000 */
[----:B------:R-:W-:Y:S01]  /*05a0*/  FSEL R3, R9, 1.875, P0 ;  /* 0x3ff0000009037808 */ /* 0x000fe20000000000 */
[----:B0-----:R-:W-:-:S08]  /*05b0*/  DFMA R12, -R6, R10, 1 ;  /* 0x3ff00000060c742b */ /* 0x001fd0000000010a */
[----:B------:R-:W-:-:S08]  /*05c0*/  DFMA R12, R12, R12, R12 ;  /* 0x0000000c0c0c722b */ /* 0x000fd0000000000c */
[----:B------:R-:W-:-:S08]  /*05d0*/  DFMA R12, R10, R12, R10 ;  /* 0x0000000c0a0c722b */ /* 0x000fd0000000000a */
[----:B------:R-:W-:-:S08]  /*05e0*/  DFMA R14, -R6, R12, 1 ;  /* 0x3ff00000060e742b */ /* 0x000fd0000000010c */
[----:B------:R-:W-:Y:S01]  /*05f0*/  DFMA R12, R12, R14, R12 ;  /* 0x0000000e0c0c722b */ /* 0x000fe2000000000c */
[----:B------:R-:W-:Y:S10]  /*0600*/  @P1 BRA `(.L_x_6) ;  /* 0x0000000000101947 */ /* 0x000ff40003800000 */
[----:B------:R-:W-:Y:S02]  /*0610*/  LOP3.LUT R10, R7, 0x7fffffff, RZ, 0xc0, !PT ;  /* 0x7fffffff070a7812 */ /* 0x000fe400078ec0ff */
[----:B------:R-:W-:-:S03]  /*0620*/  MOV R0, 0x650 ;  /* 0x0000065000007802 */ /* 0x000fc60000000f00 */
[----:B------:R-:W-:-:S07]  /*0630*/  VIADD R10, R10, 0xfff00000 ;  /* 0xfff000000a0a7836 */ /* 0x000fce0000000000 */
[----:B------:R-:W-:Y:S05]  /*0640*/  CALL.REL.NOINC `($__internal_0_$__cuda_sm20_dblrcp_rn_slowpath_v3) ;  /* 0x0000000000447944 */ /* 0x000fea0003c00000 */
.L_x_6:
[----:B------:R-:W-:Y:S05]  /*0650*/  BSYNC.RECONVERGENT B0 ;  /* 0x0000000000007941 */ /* 0x000fea0003800200 */
.L_x_5:
[----:B------:R-:W0:Y:S01]  /*0660*/  LDCU.64 UR4, c[0x0][0x388] ;  /* 0x00007100ff0477ac */ /* 0x000e220008000a00 */
[----:B------:R-:W1:Y:S01]  /*0670*/  LDC.64 R6, c[0x0][0x390] ;  /* 0x0000e400ff067b82 */ /* 0x000e620000000a00 */
[----:B------:R-:W-:-:S08]  /*0680*/  DMUL R2, R12, R2 ;  /* 0x000000020c027228 */ /* 0x000fd00000000000 */
[----:B0-----:R-:W-:Y:S01]  /*0690*/  DSETP.GEU.AND P0, PT, |R2|, UR4, PT ;  /* 0x0000000402007e2a */ /* 0x001fe2000bf0e200 */
[----:B-1----:R0:W-:-:S13]  /*06a0*/  REDG.E.ADD.F64.RN.STRONG.GPU desc[UR6][R6.64], R2 ;  /* 0x00000002060079a6 */ /* 0x0021da000c12ff06 */
[----:B------:R-:W-:Y:S05]  /*06b0*/  @P0 EXIT ;  /* 0x000000000000094d */ /* 0x000fea0003800000 */
[----:B------:R-:W1:Y:S01]  /*06c0*/  S2R R0, SR_LANEID ;  /* 0x0000000000007919 */ /* 0x000e620000000000 */
[----:B0-----:R-:W0:Y:S01]  /*06d0*/  LDC.64 R2, c[0x0][0x398] ;  /* 0x0000e600ff027b82 */ /* 0x001e220000000a00 */
[----:B------:R-:W-:Y:S01]  /*06e0*/  IMAD.IADD R4, R5, 0x1, -R4 ;  /* 0x0000000105047824 */ /* 0x000fe200078e0a04 */
[----:B------:R-:W-:Y:S02]  /*06f0*/  VOTEU.ANY UR4, UPT, PT ;  /* 0x0000000000047886 */ /* 0x000fe400038e0100 */
[----:B------:R-:W-:Y:S02]  /*0700*/  UFLO.U32 UR4, UR4 ;  /* 0x00000004000472bd */ /* 0x000fe400080e0000 */
[----:B------:R-:W-:-:S13]  /*0710*/  CREDUX.MIN.S32 UR5, R4 ;  /* 0x00000000040572cc */ /* 0x000fda0000008200 */
[----:B------:R-:W-:Y:S01]  /*0720*/  IMAD.U32 R5, RZ, RZ, UR5 ;  /* 0x00000005ff057e24 */ /* 0x000fe2000f8e00ff */
[----:B-1----:R-:W-:-:S13]  /*0730*/  ISETP.EQ.U32.AND P0, PT, R0, UR4, PT ;  /* 0x0000000400007c0c */ /* 0x002fda000bf02070 */
[----:B0-----:R-:W-:Y:S01]  /*0740*/  @P0 REDG.E.MIN.S32.STRONG.GPU desc[UR6][R2.64], R5 ;  /* 0x000000050200098e */ /* 0x001fe2000c92e306 */
[----:B------:R-:W-:Y:S05]  /*0750*/  EXIT ;  /* 0x000000000000794d */ /* 0x000fea0003800000 */
        .weak           $__internal_0_$__cuda_sm20_dblrcp_rn_slowpath_v3
        .type           $__internal_0_$__cuda_sm20_dblrcp_rn_slowpath_v3,@function
        .size           $__internal_0_$__cuda_sm20_dblrcp_rn_slowpath_v3,($__internal_1_$__cuda_sm20_div_rn_f64_full - $__internal_0_$__cuda_sm20_dblrcp_rn_slowpath_v3)
$__internal_0_$__cuda_sm20_dblrcp_rn_slowpath_v3:
[----:B------:R-:W-:Y:S01]  /*0760*/  DSETP.GTU.AND P0, PT, |R6|, +INF , PT ;  /* 0x7ff000000600742a */ /* 0x000fe20003f0c200 */
[----:B------:R-:W-:-:S13]  /*0770*/  BSSY.RECONVERGENT B1, `(.L_x_7) ;  /* 0x0000023000017945 */ /* 0x000fda0003800200 */
[----:B------:R-:W-:Y:S05]  /*0780*/  @P0 BRA `(.L_x_8) ;  /* 0x00000000007c0947 */ /* 0x000fea0003800000 */
[----:B------:R-:W-:-:S05]  /*0790*/  LOP3.LUT R11, R7, 0x7fffffff, RZ, 0xc0, !PT ;  /* 0x7fffffff070b7812 */ /* 0x000fca00078ec0ff */
[----:B------:R-:W-:-:S05]  /*07a0*/  VIADD R8, R11, 0xffffffff ;  /* 0xffffffff0b087836 */ /* 0x000fca0000000000 */
[----:B------:R-:W-:-:S13]  /*07b0*/  ISETP.GE.U32.AND P0, PT, R8, 0x7fefffff, PT ;  /* 0x7fefffff0800780c */ /* 0x000fda0003f06070 */
[----:B------:R-:W-:Y:S01]  /*07c0*/  @P0 LOP3.LUT R9, R7, 0x7ff00000, RZ, 0x3c, !PT ;  /* 0x7ff0000007090812 */ /* 0x000fe200078e3cff */
[----:B------:R-:W-:Y:S01]  /*07d0*/  @P0 IMAD.MOV.U32 R8, RZ, RZ, RZ ;  /* 0x000000ffff080224 */ /* 0x000fe200078e00ff */
[----:B------:R-:W-:Y:S06]  /*07e0*/  @P0 BRA `(.L_x_9) ;  /* 0x00000000006c0947 */ /* 0x000fec0003800000 */
[----:B------:R-:W-:-:S13]  /*07f0*/  ISETP.GE.U32.AND P0, PT, R11, 0x1000001, PT ;  /* 0x010000010b00780c */ /* 0x000fda0003f06070 */
[----:B------:R-:W-:Y:S05]  /*0800*/  @!P0 BRA `(.L_x_10) ;  /* 0x0000000000348947 */ /* 0x000fea0003800000 */
[----:B------:R-:W-:Y:S02]  /*0810*/  VIADD R9, R7, 0xc0200000 ;  /* 0xc020000007097836 */ /* 0x000fe40000000000 */
[----:B------:R-:W-:Y:S02]  /*0820*/  IMAD.MOV.U32 R8, RZ, RZ, R6 ;  /* 0x000000ffff087224 */ /* 0x000fe400078e0006 */
[----:B------:R-:W0:Y:S04]  /*0830*/  MUFU.RCP64H R11, R9 ;  /* 0x00000009000b7308 */ /* 0x000e280000001800 */
[----:B0-----:R-:W-:-:S08]  /*0840*/  DFMA R12, -R8, R10, 1 ;  /* 0x3ff00000080c742b */ /* 0x001fd0000000010a */
[----:B------:R-:W-:-:S08]  /*0850*/  DFMA R12, R12, R12, R12 ;  /* 0x0000000c0c0c722b */ /* 0x000fd0000000000c */
[----:B------:R-:W-:-:S08]  /*0860*/  DFMA R12, R10, R12, R10 ;  /* 0x0000000c0a0c722b */ /* 0x000fd0000000000a */
[----:B------:R-:W-:-:S08]  /*0870*/  DFMA R10, -R8, R12, 1 ;  /* 0x3ff00000080a742b */ /* 0x000fd0000000010c */
[----:B------:R-:W-:-:S08]  /*0880*/  DFMA R10, R12, R10, R12 ;  /* 0x0000000a0c0a722b */ /* 0x000fd0000000000c */
[----:B------:R-:W-:-:S08]  /*0890*/  DMUL R10, R10, 2.2250738585072013831e-308 ;  /* 0x001000000a0a7828 */ /* 0x000fd00000000000 */
[----:B------:R-:W-:-:S08]  /*08a0*/  DFMA R6, -R6, R10, 1 ;  /* 0x3ff000000606742b */ /* 0x000fd0000000010a */
[----:B------:R-:W-:-:S08]  /*08b0*/  DFMA R6, R6, R6, R6 ;  /* 0x000000060606722b */ /* 0x000fd00000000006 */
[----:B------:R-:W-:Y:S01]  /*08c0*/  DFMA R8, R10, R6, R10 ;  /* 0x000000060a08722b */ /* 0x000fe2000000000a */
[----:B------:R-:W-:Y:S10]  /*08d0*/  BRA `(.L_x_9) ;  /* 0x0000000000307947 */ /* 0x000ff40003800000 */
.L_x_10:
[----:B------:R-:W-:Y:S01]  /*08e0*/  DMUL R6, R6, 8.11296384146066816958e+31 ;  /* 0x4690000006067828 */ /* 0x000fe20000000000 */
[----:B------:R-:W-:-:S05]  /*08f0*/  IMAD.MOV.U32 R8, RZ, RZ, R10 ;  /* 0x000000ffff087224 */ /* 0x000fca00078e000a */
[----:B------:R-:W0:Y:S02]  /*0900*/  MUFU.RCP64H R9, R7 ;  /* 0x0000000700097308 */ /* 0x000e240000001800 */
[----:B0-----:R-:W-:-:S08]  /*0910*/  DFMA R10, -R6, R8, 1 ;  /* 0x3ff00000060a742b */ /* 0x001fd00000000108 */
[----:B------:R-:W-:-:S08]  /*0920*/  DFMA R10, R10, R10, R10 ;  /* 0x0000000a0a0a722b */ /* 0x000fd0000000000a */
[----:B------:R-:W-:-:S08]  /*0930*/  DFMA R10, R8, R10, R8 ;  /* 0x0000000a080a722b */ /* 0x000fd00000000008 */
[----:B------:R-:W-:-:S08]  /*0940*/  DFMA R8, -R6, R10, 1 ;  /* 0x3ff000000608742b */ /* 0x000fd0000000010a */
[----:B------:R-:W-:-:S08]  /*0950*/  DFMA R8, R10, R8, R10 ;  /* 0x000000080a08722b */ /* 0x000fd0000000000a */
[----:B------:R-:W-:Y:S01]  /*0960*/  DMUL R8, R8, 8.11296384146066816958e+31 ;  /* 0x4690000008087828 */ /* 0x000fe20000000000 */
[----:B------:R-:W-:Y:S10]  /*0970*/  BRA `(.L_x_9) ;  /* 0x0000000000087947 */ /* 0x000ff40003800000 */
.L_x_8:
[----:B------:R-:W-:Y:S01]  /*0980*/  LOP3.LUT R9, R7, 0x80000, RZ, 0xfc, !PT ;  /* 0x0008000007097812 */ /* 0x000fe200078efcff */
[----:B------:R-:W-:-:S07]  /*0990*/  IMAD.MOV.U32 R8, RZ, RZ, R6 ;  /* 0x000000ffff087224 */ /* 0x000fce00078e0006 */
.L_x_9:
[----:B------:R-:W-:Y:S05]  /*09a0*/  BSYNC.RECONVERGENT B1 ;  /* 0x0000000000017941 */ /* 0x000fea0003800200 */
.L_x_7:
[----:B------:R-:W-:Y:S02]  /*09b0*/  IMAD.MOV.U32 R6, RZ, RZ, R0 ;  /* 0x000000ffff067224 */ /* 0x000fe400078e0000 */
[----:B------:R-:W-:Y:S02]  /*09c0*/  IMAD.MOV.U32 R7, RZ, RZ, 0x0 ;  /* 0x00000000ff077424 */ /* 0x000fe400078e00ff */
[----:B------:R-:W-:Y:S02]  /*09d0*/  IMAD.MOV.U32 R12, RZ, RZ, R8 ;  /* 0x000000ffff0c7224 */ /* 0x000fe400078e0008 */
[----:B------:R-:W-:Y:S01]  /*09e0*/  IMAD.MOV.U32 R13, RZ, RZ, R9 ;  /* 0x000000ffff0d7224 */ /* 0x000fe200078e0009 */
[----:B------:R-:W-:Y:S06]  /*09f0*/  RET.REL.NODEC R6 `(_Z12solveSKernelddPdPii) ;  /* 0xfffffff406807950 */ /* 0x000fec0003c3ffff */
        .weak           $__internal_1_$__cuda_sm20_div_rn_f64_full
        .type           $__internal_1_$__cuda_sm20_div_rn_f64_full,@function
        .size           $__internal_1_$__cuda_sm20_div_rn_f64_full,($_Z12solveSKernelddPdPii$__internal_accurate_pow - $__internal_1_$__cuda_sm20_div_rn_f64_full)
$__internal_1_$__cuda_sm20_div_rn_f64_full:
[C---:B------:R-:W-:Y:S01]  /*0a00*/  FSETP.GEU.AND P0, PT, |R7|.reuse, 1.469367938527859385e-39, PT ;  /* 0x001000000700780b */ /* 0x040fe20003f0e200 */
[----:B------:R-:W-:Y:S01]  /*0a10*/  IMAD.MOV.U32 R10, RZ, RZ, 0x1 ;  /* 0x00000001ff0a7424 */ /* 0x000fe200078e00ff */
[C---:B------:R-:W-:Y:S01]  /*0a20*/  LOP3.LUT R2, R7.reuse, 0x800fffff, RZ, 0xc0, !PT ;  /* 0x800fffff07027812 */ /* 0x040fe200078ec0ff */
[----:B------:R-:W-:Y:S01]  /*0a30*/  IMAD.MOV.U32 R5, RZ, RZ, 0x1ca00000 ;  /* 0x1ca00000ff057424 */ /* 0x000fe200078e00ff */
[----:B------:R-:W-:Y:S02]  /*0a40*/  LOP3.LUT R15, R7, 0x7ff00000, RZ, 0xc0, !PT ;  /* 0x7ff00000070f7812 */ /* 0x000fe400078ec0ff */
[----:B------:R-:W-:Y:S01]  /*0a50*/  LOP3.LUT R3, R2, 0x3ff00000, RZ, 0xfc, !PT ;  /* 0x3ff0000002037812 */ /* 0x000fe200078efcff */
[----:B------:R-:W-:Y:S01]  /*0a60*/  IMAD.MOV.U32 R2, RZ, RZ, R6 ;  /* 0x000000ffff027224 */ /* 0x000fe200078e0006 */
[----:B------:R-:W-:-:S04]  /*0a70*/  LOP3.LUT R14, R9, 0x7ff00000, RZ, 0xc0, !PT ;  /* 0x7ff00000090e7812 */ /* 0x000fc800078ec0ff */
[----:B------:R-:W-:Y:S01]  /*0a80*/  ISETP.GE.U32.AND P1, PT, R14, R15, PT ;  /* 0x0000000f0e00720c */ /* 0x000fe20003f26070 */
[----:B------:R-:W-:Y:S01]  /*0a90*/  @!P0 DMUL R2, R6, 8.98846567431157953865e+307 ;  /* 0x7fe0000006028828 */ /* 0x000fe20000000000 */
[----:B------:R-:W-:-:S05]  /*0aa0*/  IMAD.MOV.U32 R21, RZ, RZ, R14 ;  /* 0x000000ffff157224 */ /* 0x000fca00078e000e */
[----:B------:R-:W0:Y:S02]  /*0ab0*/  MUFU.RCP64H R11, R3 ;  /* 0x00000003000b7308 */ /* 0x000e240000001800 */
[----:B0-----:R-:W-:-:S08]  /*0ac0*/  DFMA R12, R10, -R2, 1 ;  /* 0x3ff000000a0c742b */ /* 0x001fd00000000802 */
[----:B------:R-:W-:-:S08]  /*0ad0*/  DFMA R12, R12, R12, R12 ;  /* 0x0000000c0c0c722b */ /* 0x000fd0000000000c */
[----:B------:R-:W-:Y:S01]  /*0ae0*/  DFMA R12, R10, R12, R10 ;  /* 0x0000000c0a0c722b */ /* 0x000fe2000000000a */
[----:B------:R-:W-:Y:S01]  /*0af0*/  SEL R11, R5, 0x63400000, !P1 ;  /* 0x63400000050b7807 */ /* 0x000fe20004800000 */
[----:B------:R-:W-:Y:S01]  /*0b00*/  IMAD.MOV.U32 R10, RZ, RZ, R8 ;  /* 0x000000ffff0a7224 */ /* 0x000fe200078e0008 */
[----:B------:R-:W-:Y:S02]  /*0b10*/  FSETP.GEU.AND P1, PT, |R9|, 1.469367938527859385e-39, PT ;  /* 0x001000000900780b */ /* 0x000fe40003f2e200 */
[----:B------:R-:W-:-:S03]  /*0b20*/  LOP3.LUT R11, R11, 0x800fffff, R9, 0xf8, !PT ;  /* 0x800fffff0b0b7812 */ /* 0x000fc600078ef809 */
[----:B------:R-:W-:-:S08]  /*0b30*/  DFMA R16, R12, -R2, 1 ;  /* 0x3ff000000c10742b */ /* 0x000fd00000000802 */
[----:B------:R-:W-:Y:S01]  /*0b40*/  DFMA R12, R12, R16, R12 ;  /* 0x000000100c0c722b */ /* 0x000fe2000000000c */
[----:B------:R-:W-:Y:S10]  /*0b50*/  @P1 BRA `(.L_x_11) ;  /* 0x0000000000201947 */ /* 0x000ff40003800000 */
[----:B------:R-:W-:Y:S01]  /*0b60*/  LOP3.LUT R17, R7, 0x7ff00000, RZ, 0xc0, !PT ;  /* 0x7ff0000007117812 */ /* 0x000fe200078ec0ff */
[----:B------:R-:W-:-:S03]  /*0b70*/  IMAD.MOV.U32 R16, RZ, RZ, RZ ;  /* 0x000000ffff107224 */ /* 0x000fc600078e00ff */
[----:B------:R-:W-:-:S04]  /*0b80*/  ISETP.GE.U32.AND P1, PT, R14, R17, PT ;  /* 0x000000110e00720c */ /* 0x000fc80003f26070 */
[----:B------:R-:W-:-:S04]  /*0b90*/  SEL R17, R5, 0x63400000, !P1 ;  /* 0x6340000005117807 */ /* 0x000fc80004800000 */
[----:B------:R-:W-:-:S04]  /*0ba0*/  LOP3.LUT R17, R17, 0x80000000, R9, 0xf8, !PT ;  /* 0x8000000011117812 */ /* 0x000fc800078ef809 */
[----:B------:R-:W-:-:S06]  /*0bb0*/  LOP3.LUT R17, R17, 0x100000, RZ, 0xfc, !PT ;  /* 0x0010000011117812 */ /* 0x000fcc00078efcff */
[----:B------:R-:W-:-:S10]  /*0bc0*/  DFMA R10, R10, 2, -R16 ;  /* 0x400000000a0a782b */ /* 0x000fd40000000810 */
[----:B------:R-:W-:-:S07]  /*0bd0*/  LOP3.LUT R21, R11, 0x7ff00000, RZ, 0xc0, !PT ;  /* 0x7ff000000b157812 */ /* 0x000fce00078ec0ff */
.L_x_11:
[----:B------:R-:W-:Y:S01]  /*0be0*/  IMAD.MOV.U32 R20, RZ, RZ, R15 ;  /* 0x000000ffff147224 */ /* 0x000fe200078e000f */
[----:B------:R-:W-:Y:S01]  /*0bf0*/  @!P0 LOP3.LUT R20, R3, 0x7ff00000, RZ, 0xc0, !PT ;  /* 0x7ff0000003148812 */ /* 0x000fe200078ec0ff */
[----:B------:R-:W-:Y:S01]  /*0c00*/  VIADD R15, R21, 0xffffffff ;  /* 0xffffffff150f7836 */ /* 0x000fe20000000000 */
[----:B------:R-:W-:-:S03]  /*0c10*/  DMUL R16, R12, R10 ;  /* 0x0000000a0c107228 */ /* 0x000fc60000000000 */
[----:B------:R-:W-:Y:S01]  /*0c20*/  VIADD R22, R20, 0xffffffff ;  /* 0xffffffff14167836 */ /* 0x000fe20000000000 */
[----:B------:R-:W-:-:S04]  /*0c30*/  ISETP.GT.U32.AND P0, PT, R15, 0x7feffffe, PT ;  /* 0x7feffffe0f00780c */ /* 0x000fc80003f04070 */
[----:B------:R-:W-:Y:S01]  /*0c40*/  ISETP.GT.U32.OR P0, PT, R22, 0x7feffffe, P0 ;  /* 0x7feffffe1600780c */ /* 0x000fe20000704470 */
[----:B------:R-:W-:-:S08]  /*0c50*/  DFMA R18, R16, -R2, R10 ;  /* 0x800000021012722b */ /* 0x000fd0000000000a */
[----:B------:R-:W-:-:S04]  /*0c60*/  DFMA R12, R12, R18, R16 ;  /* 0x000000120c0c722b */ /* 0x000fc80000000010 */
[----:B------:R-:W-:Y:S07]  /*0c70*/  @P0 BRA `(.L_x_12) ;  /* 0x00000000006c0947 */ /* 0x000fee0003800000 */
[----:B------:R-:W-:-:S04]  /*0c80*/  LOP3.LUT R9, R7, 0x7ff00000, RZ, 0xc0, !PT ;  /* 0x7ff0000007097812 */ /* 0x000fc800078ec0ff */
[CC--:B------:R-:W-:Y:S02]  /*0c90*/  VIADDMNMX R8, R14.reuse, -R9.reuse, 0xb9600000, !PT ;  /* 0xb96000000e087446 */ /* 0x0c0fe40007800909 */
[----:B------:R-:W-:Y:S02]  /*0ca0*/  ISETP.GE.U32.AND P0, PT, R14, R9, PT ;  /* 0x000000090e00720c */ /* 0x000fe40003f06070 */
[----:B------:R-:W-:Y:S02]  /*0cb0*/  VIMNMX R8, PT, PT, R8, 0x46a00000, PT ;  /* 0x46a0000008087848 */ /* 0x000fe40003fe0100 */
[----:B------:R-:W-:-:S05]  /*0cc0*/  SEL R5, R5, 0x63400000, !P0 ;  /* 0x6340000005057807 */ /* 0x000fca0004000000 */
[----:B------:R-:W-:Y:S02]  /*0cd0*/  IMAD.IADD R5, R8, 0x1, -R5 ;  /* 0x0000000108057824 */ /* 0x000fe400078e0a05 */
[----:B------:R-:W-:Y:S02]  /*0ce0*/  IMAD.MOV.U32 R8, RZ, RZ, RZ ;  /* 0x000000ffff087224 */ /* 0x000fe400078e00ff */
[----:B------:R-:W-:-:S06]  /*0cf0*/  VIADD R9, R5, 0x7fe00000 ;  /* 0x7fe0000005097836 */ /* 0x000fcc0000000000 */
[----:B------:R-:W-:-:S10]  /*0d00*/  DMUL R14, R12, R8 ;  /* 0x000000080c0e7228 */ /* 0x000fd40000000000 */
[----:B------:R-:W-:-:S13]  /*0d10*/  FSETP.GTU.AND P0, PT, |R15|, 1.469367938527859385e-39, PT ;  /* 0x001000000f00780b */ /* 0x000fda0003f0c200 */
[----:B------:R-:W-:Y:S05]  /*0d20*/  @P0 BRA `(.L_x_13) ;  /* 0x0000000000940947 */ /* 0x000fea0003800000 */
[----:B------:R-:W-:Y:S01]  /*0d30*/  DFMA R2, R12, -R2, R10 ;  /* 0x800000020c02722b */ /* 0x000fe2000000000a */
[----:B------:R-:W-:-:S09]  /*0d40*/  IMAD.MOV.U32 R8, RZ, RZ, RZ ;  /* 0x000000ffff087224 */ /* 0x000fd200078e00ff */
[C---:B------:R-:W-:Y:S02]  /*0d50*/  FSETP.NEU.AND P0, PT, R3.reuse, RZ, PT ;  /* 0x000000ff0300720b */ /* 0x040fe40003f0d000 */
[----:B------:R-:W-:-:S04]  /*0d60*/  LOP3.LUT R7, R3, 0x80000000, R7, 0x48, !PT ;  /* 0x8000000003077812 */ /* 0x000fc800078e4807 */
[----:B------:R-:W-:-:S07]  /*0d70*/  LOP3.LUT R9, R7, R9, RZ, 0xfc, !PT ;  /* 0x0000000907097212 */ /* 0x000fce00078efcff */
[----:B------:R-:W-:Y:S05]  /*0d80*/  @!P0 BRA `(.L_x_13) ;  /* 0x00000000007c8947 */ /* 0x000fea0003800000 */
[----:B------:R-:W-:Y:S01]  /*0d90*/  IMAD.MOV R3, RZ, RZ, -R5 ;  /* 0x000000ffff037224 */ /* 0x000fe200078e0a05 */
[----:B------:R-:W-:Y:S01]  /*0da0*/  DMUL.RP R8, R12, R8 ;  /* 0x000000080c087228 */ /* 0x000fe20000008000 */
[----:B------:R-:W-:Y:S01]  /*0db0*/  IMAD.MOV.U32 R2, RZ, RZ, RZ ;  /* 0x000000ffff027224 */ /* 0x000fe200078e00ff */
[----:B------:R-:W-:-:S05]  /*0dc0*/  IADD3 R5, PT, PT, -R5, -0x43300000, RZ ;  /* 0xbcd0000005057810 */ /* 0x000fca0007ffe1ff */
[----:B------:R-:W-:-:S03]  /*0dd0*/  DFMA R2, R14, -R2, R12 ;  /* 0x800000020e02722b */ /* 0x000fc6000000000c */
[----:B------:R-:W-:-:S07]  /*0de0*/  LOP3.LUT R7, R9, R7, RZ, 0x3c, !PT ;  /* 0x0000000709077212 */ /* 0x000fce00078e3cff */
[----:B------:R-:W-:-:S04]  /*0df0*/  FSETP.NEU.AND P0, PT, |R3|, R5, PT ;  /* 0x000000050300720b */ /* 0x000fc80003f0d200 */
[----:B------:R-:W-:Y:S02]  /*0e00*/  FSEL R14, R8, R14, !P0 ;  /* 0x0000000e080e7208 */ /* 0x000fe40004000000 */
[----:B------:R-:W-:Y:S01]  /*0e10*/  FSEL R15, R7, R15, !P0 ;  /* 0x0000000f070f7208 */ /* 0x000fe20004000000 */
[----:B------:R-:W-:Y:S06]  /*0e20*/  BRA `(.L_x_13) ;  /* 0x0000000000547947 */ /* 0x000fec0003800000 */
.L_x_12:
[----:B------:R-:W-:-:S14]  /*0e30*/  DSETP.NAN.AND P0, PT, R8, R8, PT ;  /* 0x000000080800722a */ /* 0x000fdc0003f08000 */
[----:B------:R-:W-:Y:S05]  /*0e40*/  @P0 BRA `(.L_x_14) ;  /* 0x0000000000440947 */ /* 0x000fea0003800000 */
[----:B------:R-:W-:-:S14]  /*0e50*/  DSETP.NAN.AND P0, PT, R6, R6, PT ;  /* 0x000000060600722a */ /* 0x000fdc0003f08000 */
[----:B------:R-:W-:Y:S05]  /*0e60*/  @P0 BRA `(.L_x_15) ;  /* 0x0000000000300947 */ /* 0x000fea0003800000 */
[----:B------:R-:W-:Y:S01]  /*0e70*/  ISETP.NE.AND P0, PT, R21, R20, PT ;  /* 0x000000141500720c */ /* 0x000fe20003f05270 */
[----:B------:R-:W-:Y:S02]  /*0e80*/  IMAD.MOV.U32 R14, RZ, RZ, 0x0 ;  /* 0x00000000ff0e7424 */ /* 0x000fe400078e00ff */
[----:B------:R-:W-:-:S10]  /*0e90*/  IMAD.MOV.U32 R15, RZ, RZ, -0x80000 ;  /* 0xfff80000ff0f7424 */ /* 0x000fd400078e00ff */
[----:B------:R-:W-:Y:S05]  /*0ea0*/  @!P0 BRA `(.L_x_13) ;  /* 0x0000000000348947 */ /* 0x000fea0003800000 */
[----:B------:R-:W-:Y:S02]  /*0eb0*/  ISETP.NE.AND P0, PT, R21, 0x7ff00000, PT ;  /* 0x7ff000001500780c */ /* 0x000fe40003f05270 */
[----:B------:R-:W-:Y:S02]  /*0ec0*/  LOP3.LUT R15, R9, 0x80000000, R7, 0x48, !PT ;  /* 0x80000000090f7812 */ /* 0x000fe400078e4807 */
[----:B------:R-:W-:-:S13]  /*0ed0*/  ISETP.EQ.OR P0, PT, R20, RZ, !P0 ;  /* 0x000000ff1400720c */ /* 0x000fda0004702670 */
[----:B------:R-:W-:Y:S01]  /*0ee0*/  @P0 LOP3.LUT R2, R15, 0x7ff00000, RZ, 0xfc, !PT ;  /* 0x7ff000000f020812 */ /* 0x000fe200078efcff */
[----:B------:R-:W-:Y:S02]  /*0ef0*/  @!P0 IMAD.MOV.U32 R14, RZ, RZ, RZ ;  /* 0x000000ffff0e8224 */ /* 0x000fe400078e00ff */
[----:B------:R-:W-:Y:S02]  /*0f00*/  @P0 IMAD.MOV.U32 R14, RZ, RZ, RZ ;  /* 0x000000ffff0e0224 */ /* 0x000fe400078e00ff */
[----:B------:R-:W-:Y:S01]  /*0f10*/  @P0 IMAD.MOV.U32 R15, RZ, RZ, R2 ;  /* 0x000000ffff0f0224 */ /* 0x000fe200078e0002 */
[----:B------:R-:W-:Y:S06]  /*0f20*/  BRA `(.L_x_13) ;  /* 0x0000000000147947 */ /* 0x000fec0003800000 */
.L_x_15:
[----:B------:R-:W-:Y:S01]  /*0f30*/  LOP3.LUT R15, R7, 0x80000, RZ, 0xfc, !PT ;  /* 0x00080000070f7812 */ /* 0x000fe200078efcff */
[----:B------:R-:W-:Y:S01]  /*0f40*/  IMAD.MOV.U32 R14, RZ, RZ, R6 ;  /* 0x000000ffff0e7224 */ /* 0x000fe200078e0006 */
[----:B------:R-:W-:Y:S06]  /*0f50*/  BRA `(.L_x_13) ;  /* 0x0000000000087947 */ /* 0x000fec0003800000 */
.L_x_14:
[----:B------:R-:W-:Y:S01]  /*0f60*/  LOP3.LUT R15, R9, 0x80000, RZ, 0xfc, !PT ;  /* 0x00080000090f7812 */ /* 0x000fe200078efcff */
[----:B------:R-:W-:-:S07]  /*0f70*/  IMAD.MOV.U32 R14, RZ, RZ, R8 ;  /* 0x000000ffff0e7224 */ /* 0x000fce00078e0008 */
.L_x_13:
[----:B------:R-:W-:Y:S02]  /*0f80*/  IMAD.MOV.U32 R2, RZ, RZ, R0 ;  /* 0x000000ffff027224 */ /* 0x000fe400078e0000 */
[----:B------:R-:W-:-:S04]  /*0f90*/  IMAD.MOV.U32 R3, RZ, RZ, 0x0 ;  /* 0x00000000ff037424 */ /* 0x000fc800078e00ff */
[----:B------:R-:W-:Y:S05]  /*0fa0*/  RET.REL.NODEC R2 `(_Z12solveSKernelddPdPii) ;  /* 0xfffffff002147950 */ /* 0x000fea0003c3ffff */
        .type           $_Z12solveSKernelddPdPii$__internal_accurate_pow,@function
        .size           $_Z12solveSKernelddPdPii$__internal_accurate_pow,(.L_x_20 - $_Z12solveSKernelddPdPii$__internal_accurate_pow)
$_Z12solveSKernelddPdPii$__internal_accurate_pow:
[----:B------:R-:W-:Y:S01]  /*0fb0*/  DADD R20, -RZ, |R2| ;  /* 0x00000000ff147229 */ /* 0x000fe20000000502 */
[----:B------:R-:W-:Y:S01]  /*0fc0*/  IMAD.MOV.U32 R16, RZ, RZ, RZ ;  /* 0x000000ffff107224 */ /* 0x000fe200078e00ff */
[----:B------:R-:W-:Y:S01]  /*0fd0*/  UMOV UR4, 0x7d2cafe2 ;  /* 0x7d2cafe200047882 */ /* 0x000fe20000000000 */
[----:B------:R-:W-:Y:S01]  /*0fe0*/  IMAD.MOV.U32 R18, RZ, RZ, 0x41ad3b5a ;  /* 0x41ad3b5aff127424 */ /* 0x000fe200078e00ff */
[----:B------:R-:W-:Y:S01]  /*0ff0*/  UMOV UR5, 0x3eb0f5ff ;  /* 0x3eb0f5ff00057882 */ /* 0x000fe20000000000 */
[----:B------:R-:W-:Y:S01]  /*1000*/  IMAD.MOV.U32 R19, RZ, RZ, 0x3ed0f5d2 ;  /* 0x3ed0f5d2ff137424 */ /* 0x000fe200078e00ff */
[----:B------:R-:W-:Y:S01]  /*1010*/  UMOV UR8, 0x3b39803f ;  /* 0x3b39803f00087882 */ /* 0x000fe20000000000 */
[----:B------:R-:W-:-:S03]  /*1020*/  UMOV UR9, 0x3c7abc9e ;  /* 0x3c7abc9e00097882 */ /* 0x000fc60000000000 */
[----:B------:R-:W-:Y:S01]  /*1030*/  ISETP.GT.U32.AND P1, PT, R21, 0xfffff, PT ;  /* 0x000fffff1500780c */ /* 0x000fe20003f24070 */
[----:B------:R-:W-:Y:S02]  /*1040*/  IMAD.MOV.U32 R10, RZ, RZ, R21 ;  /* 0x000000ffff0a7224 */ /* 0x000fe400078e0015 */
[----:B------:R-:W-:-:S10]  /*1050*/  IMAD.MOV.U32 R12, RZ, RZ, R20 ;  /* 0x000000ffff0c7224 */ /* 0x000fd400078e0014 */
[----:B------:R-:W-:-:S10]  /*1060*/  @!P1 DMUL R8, R20, 1.80143985094819840000e+16 ;  /* 0x4350000014089828 */ /* 0x000fd40000000000 */
[----:B------:R-:W-:Y:S02]  /*1070*/  @!P1 IMAD.MOV.U32 R10, RZ, RZ, R9 ;  /* 0x000000ffff0a9224 */ /* 0x000fe400078e0009 */
[----:B------:R-:W-:Y:S01]  /*1080*/  @!P1 IMAD.MOV.U32 R12, RZ, RZ, R8 ;  /* 0x000000ffff0c9224 */ /* 0x000fe200078e0008 */
[----:B------:R-:W-:Y:S02]  /*1090*/  SHF.R.U32.HI R8, RZ, 0x14, R21 ;  /* 0x00000014ff087819 */ /* 0x000fe40000011615 */
[----:B------:R-:W-:Y:S02]  /*10a0*/  LOP3.LUT R10, R10, 0x800fffff, RZ, 0xc0, !PT ;  /* 0x800fffff0a0a7812 */ /* 0x000fe400078ec0ff */
[----:B------:R-:W-:Y:S02]  /*10b0*/  @!P1 LEA.HI R8, R9, 0xffffffca, RZ, 0xc ;  /* 0xffffffca09089811 */ /* 0x000fe400078f60ff */
[----:B------:R-:W-:-:S03]  /*10c0*/  LOP3.LUT R13, R10, 0x3ff00000, RZ, 0xfc, !PT ;  /* 0x3ff000000a0d7812 */ /* 0x000fc600078efcff */
[----:B------:R-:W-:Y:S01]  /*10d0*/  VIADD R9, R8, 0xfffffc01 ;  /* 0xfffffc0108097836 */ /* 0x000fe20000000000 */
[----:B------:R-:W-:-:S13]  /*10e0*/  ISETP.GE.U32.AND P2, PT, R13, 0x3ff6a09f, PT ;  /* 0x3ff6a09f0d00780c */ /* 0x000fda0003f46070 */
[----:B------:R-:W-:Y:S02]  /*10f0*/  @P2 VIADD R11, R13, 0xfff00000 ;  /* 0xfff000000d0b2836 */ /* 0x000fe40000000000 */
[----:B------:R-:W-:Y:S02]  /*1100*/  @P2 VIADD R9, R8, 0xfffffc02 ;  /* 0xfffffc0208092836 */ /* 0x000fe40000000000 */
[----:B------:R-:W-:-:S06]  /*1110*/  @P2 IMAD.MOV.U32 R13, RZ, RZ, R11 ;  /* 0x000000ffff0d2224 */ /* 0x000fcc00078e000b */
[C---:B------:R-:W-:Y:S02]  /*1120*/  DADD R14, R12.reuse, 1 ;  /* 0x3ff000000c0e7429 */ /* 0x040fe40000000000 */
[----:B------:R-:W-:-:S04]  /*1130*/  DADD R12, R12, -1 ;  /* 0xbff000000c0c7429 */ /* 0x000fc80000000000 */
[----:B------:R-:W0:Y:S02]  /*1140*/  MUFU.RCP64H R17, R15 ;  /* 0x0000000f00117308 */ /* 0x000e240000001800 */
[----:B0-----:R-:W-:-:S08]  /*1150*/  DFMA R10, -R14, R16, 1 ;  /* 0x3ff000000e0a742b */ /* 0x001fd00000000110 */
[----:B------:R-:W-:-:S08]  /*1160*/  DFMA R10, R10, R10, R10 ;  /* 0x0000000a0a0a722b */ /* 0x000fd0000000000a */
[----:B------:R-:W-:-:S08]  /*1170*/  DFMA R16, R16, R10, R16 ;  /* 0x0000000a1010722b */ /* 0x000fd00000000010 */
[----:B------:R-:W-:-:S08]  /*1180*/  DMUL R10, R12, R16 ;  /* 0x000000100c0a7228 */ /* 0x000fd00000000000 */
[----:B------:R-:W-:-:S08]  /*1190*/  DFMA R10, R12, R16, R10 ;  /* 0x000000100c0a722b */ /* 0x000fd0000000000a */
[----:B------:R-:W-:-:S08]  /*11a0*/  DMUL R24, R10, R10 ;  /* 0x0000000a0a187228 */ /* 0x000fd00000000000 */
[----:B------:R-:W-:Y:S01]  /*11b0*/  DFMA R14, R24, UR4, R18 ;  /* 0x00000004180e7c2b */ /* 0x000fe20008000012 */
[----:B------:R-:W-:Y:S01]  /*11c0*/  UMOV UR4, 0x75488a3f ;  /* 0x75488a3f00047882 */ /* 0x000fe20000000000 */
[----:B------:R-:W-:-:S06]  /*11d0*/  UMOV UR5, 0x3ef3b20a ;  /* 0x3ef3b20a00057882 */ /* 0x000fcc0000000000 */
[----:B------:R-:W-:Y:S01]  /*11e0*/  DFMA R14, R24, R14, UR4 ;  /* 0x00000004180e7e2b */ /* 0x000fe2000800000e */
[----:B------:R-:W-:Y:S01]  /*11f0*/  UMOV UR4, 0xe4faecd5 ;  /* 0xe4faecd500047882 */ /* 0x000fe20000000000 */
[----:B------:R-:W-:-:S06]  /*1200*/  UMOV UR5, 0x3f1745cd ;  /* 0x3f1745cd00057882 */ /* 0x000fcc0000000000 */
[----:B------:R-:W-:Y:S01]  /*1210*/  DFMA R14, R24, R14, UR4 ;  /* 0x00000004180e7e2b */ /* 0x000fe2000800000e */
[----:B------:R-:W-:Y:S01]  /*1220*/  UMOV UR4, 0x258a578b ;  /* 0x258a578b00047882 */ /* 0x000fe20000000000 */
[----:B------:R-:W-:-:S06]  /*1230*/  UMOV UR5, 0x3f3c71c7 ;  /* 0x3f3c71c700057882 */ /* 0x000fcc0000000000 */
[----:B------:R-:W-:Y:S01]  /*1240*/  DFMA R22, R24, R14, UR4 ;  /* 0x0000000418167e2b */ /* 0x000fe2000800000e */
[----:B------:R-:W-:Y:S01]  /*1250*/  UMOV UR4, 0x9242b910 ;  /* 0x9242b91000047882 */ /* 0x000fe20000000000 */
[----:B------:R-:W-:Y:S01]  /*1260*/  UMOV UR5, 0x3f624924 ;  /* 0x3f62492400057882 */ /* 0x000fe20000000000 */
[----:B------:R-:W-:-:S05]  /*1270*/  DADD R14, R12, -R10 ;  /* 0x000000000c0e7229 */ /* 0x000fca000000080a */
[----:B------:R-:W-:Y:S01]  /*1280*/  DFMA R22, R24, R22, UR4 ;  /* 0x0000000418167e2b */ /* 0x000fe20008000016 */
[----:B------:R-:W-:Y:S01]  /*1290*/  UMOV UR4, 0x99999dfb ;  /* 0x99999dfb00047882 */ /* 0x000fe20000000000 */
[----:B------:R-:W-:Y:S01]  /*12a0*/  UMOV UR5, 0x3f899999 ;  /* 0x3f89999900057882 */ /* 0x000fe20000000000 */
[----:B------:R-:W-:-:S05]  /*12b0*/  DADD R14, R14, R14 ;  /* 0x000000000e0e7229 */ /* 0x000fca000000000e */
[----:B------:R-:W-:Y:S01]  /*12c0*/  DFMA R22, R24, R22, UR4 ;  /* 0x0000000418167e2b */ /* 0x000fe20008000016 */
[----:B------:R-:W-:Y:S01]  /*12d0*/  UMOV UR4, 0x55555555 ;  /* 0x5555555500047882 */ /* 0x000fe20000000000 */
[----:B------:R-:W-:Y:S01]  /*12e0*/  UMOV UR5, 0x3fb55555 ;  /* 0x3fb5555500057882 */ /* 0x000fe20000000000 */
[----:B------:R-:W-:-:S05]  /*12f0*/  DFMA R14, R12, -R10, R14 ;  /* 0x8000000a0c0e722b */ /* 0x000fca000000000e */
[----:B------:R-:W-:-:S03]  /*1300*/  DFMA R12, R24, R22, UR4 ;  /* 0x00000004180c7e2b */ /* 0x000fc60008000016 */
[----:B------:R-:W-:Y:S02]  /*1310*/  DMUL R14, R16, R14 ;  /* 0x0000000e100e7228 */ /* 0x000fe40000000000 */
[----:B------:R-:W-:-:S03]  /*1320*/  DMUL R16, R10, R10 ;  /* 0x0000000a0a107228 */ /* 0x000fc60000000000 */
[----:B------:R-:W-:Y:S01]  /*1330*/  DADD R18, -R12, UR4 ;  /* 0x000000040c127e29 */ /* 0x000fe20008000100 */
[----:B------:R-:W-:Y:S01]  /*1340*/  UMOV UR4, 0xb9e7b0 ;  /* 0x00b9e7b000047882 */ /* 0x000fe20000000000 */
[----:B------:R-:W-:-:S03]  /*1350*/  UMOV UR5, 0x3c46a4cb ;  /* 0x3c46a4cb00057882 */ /* 0x000fc60000000000 */
[----:B------:R-:W-:-:S03]  /*1360*/  DFMA R20, R10, R10, -R16 ;  /* 0x0000000a0a14722b */ /* 0x000fc60000000810 */
[----:B------:R-:W-:Y:S02]  /*1370*/  DFMA R18, R24, R22, R18 ;  /* 0x000000161812722b */ /* 0x000fe40000000012 */
[----:B------:R-:W-:Y:S01]  /*1380*/  DMUL R24, R10, R16 ;  /* 0x000000100a187228 */ /* 0x000fe20000000000 */
[----:B------:R-:W-:Y:S02]  /*1390*/  VIADD R23, R15, 0x100000 ;  /* 0x001000000f177836 */ /* 0x000fe40000000000 */
[----:B------:R-:W-:-:S03]  /*13a0*/  IMAD.MOV.U32 R22, RZ, RZ, R14 ;  /* 0x000000ffff167224 */ /* 0x000fc600078e000e */
[----:B------:R-:W-:Y:S01]  /*13b0*/  DADD R18, R18, -UR4 ;  /* 0x8000000412127e29 */ /* 0x000fe20008000000 */
[----:B------:R-:W-:Y:S01]  /*13c0*/  UMOV UR4, 0x80000000 ;  /* 0x8000000000047882 */ /* 0x000fe20000000000 */
[----:B------:R-:W-:Y:S01]  /*13d0*/  UMOV UR5, 0x43300000 ;  /* 0x4330000000057882 */ /* 0x000fe20000000000 */
[C---:B------:R-:W-:Y:S02]  /*13e0*/  DFMA R22, R10.reuse, R22, R20 ;  /* 0x000000160a16722b */ /* 0x040fe40000000014 */
[----:B------:R-:W-:-:S08]  /*13f0*/  DFMA R20, R10, R16, -R24 ;  /* 0x000000100a14722b */ /* 0x000fd00000000818 */
[----:B------:R-:W-:Y:S02]  /*1400*/  DFMA R20, R14, R16, R20 ;  /* 0x000000100e14722b */ /* 0x000fe40000000014 */
[----:B------:R-:W-:-:S06]  /*1410*/  DADD R16, R12, R18 ;  /* 0x000000000c107229 */ /* 0x000fcc0000000012 */
[----:B------:R-:W-:Y:S02]  /*1420*/  DFMA R20, R10, R22, R20 ;  /* 0x000000160a14722b */ /* 0x000fe40000000014 */
[----:B------:R-:W-:Y:S02]  /*1430*/  DADD R22, R12, -R16 ;  /* 0x000000000c167229 */ /* 0x000fe40000000810 */
[----:B------:R-:W-:-:S06]  /*1440*/  DMUL R12, R16, R24 ;  /* 0x00000018100c7228 */ /* 0x000fcc0000000000 */
[----:B------:R-:W-:Y:S02]  /*1450*/  DADD R22, R18, R22 ;  /* 0x0000000012167229 */ /* 0x000fe40000000016 */
[----:B------:R-:W-:-:S08]  /*1460*/  DFMA R18, R16, R24, -R12 ;  /* 0x000000181012722b */ /* 0x000fd0000000080c */
[----:B------:R-:W-:-:S08]  /*1470*/  DFMA R18, R16, R20, R18 ;  /* 0x000000141012722b */ /* 0x000fd00000000012 */
[----:B------:R-:W-:-:S08]  /*1480*/  DFMA R22, R22, R24, R18 ;  /* 0x000000181616722b */ /* 0x000fd00000000012 */
[----:B------:R-:W-:-:S08]  /*1490*/  DADD R18, R12, R22 ;  /* 0x000000000c127229 */ /* 0x000fd00000000016 */
[--C-:B------:R-:W-:Y:S02]  /*14a0*/  DADD R16, R10, R18.reuse ;  /* 0x000000000a107229 */ /* 0x100fe40000000012 */
[----:B------:R-:W-:-:S06]  /*14b0*/  DADD R12, R12, -R18 ;  /* 0x000000000c0c7229 */ /* 0x000fcc0000000812 */
[----:B------:R-:W-:Y:S02]  /*14c0*/  DADD R10, R10, -R16 ;  /* 0x000000000a0a7229 */ /* 0x000fe40000000810 */
[----:B------:R-:W-:-:S06]  /*14d0*/  DADD R12, R22, R12 ;  /* 0x00000000160c7229 */ /* 0x000fcc000000000c */
[----:B------:R-:W-:-:S08]  /*14e0*/  DADD R10, R18, R10 ;  /* 0x00000000120a7229 */ /* 0x000fd0000000000a */
[----:B------:R-:W-:-:S08]  /*14f0*/  DADD R10, R12, R10 ;  /* 0x000000000c0a7229 */ /* 0x000fd0000000000a */
[----:B------:R-:W-:Y:S01]  /*1500*/  DADD R14, R14, R10 ;  /* 0x000000000e0e7229 */ /* 0x000fe2000000000a */
[----:B------:R-:W-:Y:S01]  /*1510*/  LOP3.LUT R10, R9, 0x80000000, RZ, 0x3c, !PT ;  /* 0x80000000090a7812 */ /* 0x000fe200078e3cff */
[----:B------:R-:W-:-:S06]  /*1520*/  IMAD.MOV.U32 R11, RZ, RZ, 0x43300000 ;  /* 0x43300000ff0b7424 */ /* 0x000fcc00078e00ff */
[----:B------:R-:W-:Y:S02]  /*1530*/  DADD R12, R16, R14 ;  /* 0x00000000100c7229 */ /* 0x000fe4000000000e */
[----:B------:R-:W-:Y:S01]  /*1540*/  DADD R10, R10, -UR4 ;  /* 0x800000040a0a7e29 */ /* 0x000fe20008000000 */
[----:B------:R-:W-:Y:S01]  /*1550*/  UMOV UR4, 0xfefa39ef ;  /* 0xfefa39ef00047882 */ /* 0x000fe20000000000 */
[----:B------:R-:W-:-:S04]  /*1560*/  UMOV UR5, 0x3fe62e42 ;  /* 0x3fe62e4200057882 */ /* 0x000fc80000000000 */
[--C-:B------:R-:W-:Y:S02]  /*1570*/  DADD R16, R16, -R12.reuse ;  /* 0x0000000010107229 */ /* 0x100fe4000000080c */
[----:B------:R-:W-:-:S06]  /*1580*/  DFMA R8, R10, UR4, R12 ;  /* 0x000000040a087c2b */ /* 0x000fcc000800000c */
[----:B------:R-:W-:Y:S02]  /*1590*/  DADD R16, R14, R16 ;  /* 0x000000000e107229 */ /* 0x000fe40000000010 */
[----:B------:R-:W-:-:S08]  /*15a0*/  DFMA R18, R10, -UR4, R8 ;  /* 0x800000040a127c2b */ /* 0x000fd00008000008 */
[----:B------:R-:W-:-:S08]  /*15b0*/  DADD R18, -R12, R18 ;  /* 0x000000000c127229 */ /* 0x000fd00000000112 */
[----:B------:R-:W-:-:S08]  /*15c0*/  DADD R14, R16, -R18 ;  /* 0x00000000100e7229 */ /* 0x000fd00000000812 */
[----:B------:R-:W-:Y:S01]  /*15d0*/  DFMA R14, R10, UR8, R14 ;  /* 0x000000080a0e7c2b */ /* 0x000fe2000800000e */
[C---:B------:R-:W-:Y:S01]  /*15e0*/  IMAD.SHL.U32 R10, R7.reuse, 0x2, RZ ;  /* 0x00000002070a7824 */ /* 0x040fe200078e00ff */
[----:B------:R-:W-:-:S04]  /*15f0*/  LOP3.LUT R11, R7, 0xff0fffff, RZ, 0xc0, !PT ;  /* 0xff0fffff070b7812 */ /* 0x000fc800078ec0ff */
[----:B------:R-:W-:Y:S02]  /*1600*/  ISETP.GT.U32.AND P1, PT, R10, -0x2000001, PT ;  /* 0xfdffffff0a00780c */ /* 0x000fe40003f24070 */
[----:B------:R-:W-:Y:S01]  /*1610*/  DADD R12, R8, R14 ;  /* 0x00000000080c7229 */ /* 0x000fe2000000000e */
[----:B------:R-:W-:Y:S01]  /*1620*/  IMAD.MOV.U32 R10, RZ, RZ, R6 ;  /* 0x000000ffff0a7224 */ /* 0x000fe200078e0006 */
[----:B------:R-:W-:-:S06]  /*1630*/  SEL R11, R11, R7, P1 ;  /* 0x000000070b0b7207 */ /* 0x000fcc0000800000 */
[----:B------:R-:W-:Y:S02]  /*1640*/  DADD R16, R8, -R12 ;  /* 0x0000000008107229 */ /* 0x000fe4000000080c */
[----:B------:R-:W-:-:S06]  /*1650*/  DMUL R8, R12, R10 ;  /* 0x0000000a0c087228 */ /* 0x000fcc0000000000 */
[----:B------:R-:W-:Y:S02]  /*1660*/  DADD R16, R14, R16 ;  /* 0x000000000e107229 */ /* 0x000fe40000000010 */
[----:B------:R-:W-:-:S08]  /*1670*/  DFMA R12, R12, R10, -R8 ;  /* 0x0000000a0c0c722b */ /* 0x000fd00000000808 */
[----:B------:R-:W-:Y:S01]  /*1680*/  DFMA R16, R16, R10, R12 ;  /* 0x0000000a1010722b */ /* 0x000fe2000000000c */
[----:B------:R-:W-:Y:S02]  /*1690*/  IMAD.MOV.U32 R10, RZ, RZ, 0x652b82fe ;  /* 0x652b82feff0a7424 */ /* 0x000fe400078e00ff */
[----:B------:R-:W-:-:S05]  /*16a0*/  IMAD.MOV.U32 R11, RZ, RZ, 0x3ff71547 ;  /* 0x3ff71547ff0b7424 */ /* 0x000fca00078e00ff */
[----:B------:R-:W-:-:S08]  /*16b0*/  DADD R12, R8, R16 ;  /* 0x00000000080c7229 */ /* 0x000fd00000000010 */
[----:B------:R-:W-:Y:S02]  /*16c0*/  DFMA R10, R12, R10, 6.75539944105574400000e+15 ;  /* 0x433800000c0a742b */ /* 0x000fe4000000000a */
[----:B------:R-:W-:Y:S01]  /*16d0*/  FSETP.GEU.AND P1, PT, |R13|, 4.1917929649353027344, PT ;  /* 0x4086232b0d00780b */ /* 0x000fe20003f2e200 */
[----:B------:R-:W-:-:S05]  /*16e0*/  DADD R8, R8, -R12 ;  /* 0x0000000008087229 */ /* 0x000fca000000080c */
[----:B------:R-:W-:-:S03]  /*16f0*/  DADD R14, R10, -6.75539944105574400000e+15 ;  /* 0xc33800000a0e7429 */ /* 0x000fc60000000000 */
[----:B------:R-:W-:-:S05]  /*1700*/  DADD R16, R16, R8 ;  /* 0x0000000010107229 */ /* 0x000fca0000000008 */
[----:B------:R-:W-:Y:S01]  /*1710*/  DFMA R18, R14, -UR4, R12 ;  /* 0x800000040e127c2b */ /* 0x000fe2000800000c */
[----:B------:R-:W-:Y:S01]  /*1720*/  UMOV UR4, 0x3b39803f ;  /* 0x3b39803f00047882 */ /* 0x000fe20000000000 */
[----:B------:R-:W-:-:S06]  /*1730*/  UMOV UR5, 0x3c7abc9e ;  /* 0x3c7abc9e00057882 */ /* 0x000fcc0000000000 */
[----:B------:R-:W-:Y:S01]  /*1740*/  DFMA R14, R14, -UR4, R18 ;  /* 0x800000040e0e7c2b */ /* 0x000fe20008000012 */
[----:B------:R-:W-:Y:S01]  /*1750*/  UMOV UR4, 0x69ce2bdf ;  /* 0x69ce2bdf00047882 */ /* 0x000fe20000000000 */
[----:B------:R-:W-:Y:S01]  /*1760*/  IMAD.MOV.U32 R18, RZ, RZ, -0x35dec16 ;  /* 0xfca213eaff127424 */ /* 0x000fe200078e00ff */
[----:B------:R-:W-:Y:S01]  /*1770*/  UMOV UR5, 0x3e5ade15 ;  /* 0x3e5ade1500057882 */ /* 0x000fe20000000000 */
[----:B------:R-:W-:-:S06]  /*1780*/  IMAD.MOV.U32 R19, RZ, RZ, 0x3e928af3 ;  /* 0x3e928af3ff137424 */ /* 0x000fcc00078e00ff */
        /* <DEDUP_REMOVED lines=24> */
[----:B------:R-:W-:-:S08]  /*1910*/  DFMA R18, R14, R18, UR4 ;  /* 0x000000040e127e2b */ /* 0x000fd00008000012 */
[----:B------:R-:W-:-:S08]  /*1920*/  DFMA R18, R14, R18, 1 ;  /* 0x3ff000000e12742b */ /* 0x000fd00000000012 */
[----:B------:R-:W-:-:S10]  /*1930*/  DFMA R14, R14, R18, 1 ;  /* 0x3ff000000e0e742b */ /* 0x000fd40000000012 */
[----:B------:R-:W-:Y:S02]  /*1940*/  IMAD R9, R10, 0x100000, R15 ;  /* 0x001000000a097824 */ /* 0x000fe400078e020f */
[----:B------:R-:W-:Y:S01]  /*1950*/  IMAD.MOV.U32 R8, RZ, RZ, R14 ;  /* 0x000000ffff087224 */ /* 0x000fe200078e000e */
[----:B------:R-:W-:Y:S06]  /*1960*/  @!P1 BRA `(.L_x_16) ;  /* 0x0000000000309947 */ /* 0x000fec0003800000 */
[----:B------:R-:W-:Y:S01]  /*1970*/  FSETP.GEU.AND P2, PT, |R13|, 4.2275390625, PT ;  /* 0x408748000d00780b */ /* 0x000fe20003f4e200 */
[C---:B------:R-:W-:Y:S02]  /*1980*/  DADD R18, R12.reuse, +INF ;  /* 0x7ff000000c127429 */ /* 0x040fe40000000000 */
[----:B------:R-:W-:-:S08]  /*1990*/  DSETP.GEU.AND P1, PT, R12, RZ, PT ;  /* 0x000000ff0c00722a */ /* 0x000fd00003f2e000 */
[----:B------:R-:W-:Y:S02]  /*19a0*/  FSEL R9, R19, RZ, P1 ;  /* 0x000000ff13097208 */ /* 0x000fe40000800000 */
[----:B------:R-:W-:-:S04]  /*19b0*/  @!P2 LEA.HI R8, R10, R10, RZ, 0x1 ;  /* 0x0000000a0a08a211 */ /* 0x000fc800078f08ff */
[----:B------:R-:W-:Y:S02]  /*19c0*/  @!P2 SHF.R.S32.HI R11, RZ, 0x1, R8 ;  /* 0x00000001ff0ba819 */ /* 0x000fe40000011408 */
[----:B------:R-:W-:-:S03]  /*19d0*/  FSEL R8, R18, RZ, P1 ;  /* 0x000000ff12087208 */ /* 0x000fc60000800000 */
[----:B------:R-:W-:Y:S02]  /*19e0*/  @!P2 IMAD.IADD R10, R10, 0x1, -R11 ;  /* 0x000000010a0aa824 */ /* 0x000fe400078e0a0b */
[----:B------:R-:W-:-:S03]  /*19f0*/  @!P2 IMAD R15, R11, 0x100000, R15 ;  /* 0x001000000b0fa824 */ /* 0x000fc600078e020f */
[----:B------:R-:W-:Y:S01]  /*1a00*/  @!P2 LEA R11, R10, 0x3ff00000, 0x14 ;  /* 0x3ff000000a0ba811 */ /* 0x000fe200078ea0ff */
[----:B------:R-:W-:-:S06]  /*1a10*/  @!P2 IMAD.MOV.U32 R10, RZ, RZ, RZ ;  /* 0x000000ffff0aa224 */ /* 0x000fcc00078e00ff */
[----:B------:R-:W-:-:S11]  /*1a20*/  @!P2 DMUL R8, R14, R10 ;  /* 0x0000000a0e08a228 */ /* 0x000fd60000000000 */
.L_x_16:
[----:B------:R-:W-:Y:S02]  /*1a30*/  DFMA R16, R16, R8, R8 ;  /* 0x000000081010722b */ /* 0x000fe40000000008 */
[----:B------:R-:W-:-:S08]  /*1a40*/  DSETP.NEU.AND P1, PT, |R8|, +INF , PT ;  /* 0x7ff000000800742a */ /* 0x000fd00003f2d200 */
[----:B------:R-:W-:Y:S01]  /*1a50*/  FSEL R13, R8, R16, !P1 ;  /* 0x00000010080d7208 */ /* 0x000fe20004800000 */
[----:B------:R-:W-:Y:S01]  /*1a60*/  IMAD.MOV.U32 R8, RZ, RZ, R0 ;  /* 0x000000ffff087224 */ /* 0x000fe200078e0000 */
[----:B------:R-:W-:Y:S01]  /*1a70*/  FSEL R16, R9, R17, !P1 ;  /* 0x0000001109107208 */ /* 0x000fe20004800000 */
[----:B------:R-:W-:-:S04]  /*1a80*/  IMAD.MOV.U32 R9, RZ, RZ, 0x0 ;  /* 0x00000000ff097424 */ /* 0x000fc800078e00ff */
[----:B------:R-:W-:Y:S05]  /*1a90*/  RET.REL.NODEC R8 `(_Z12solveSKernelddPdPii) ;  /* 0xffffffe408587950 */ /* 0x000fea0003c3ffff */
.L_x_17:
[----:B------:R-:W-:-:S00]  /*1aa0*/  BRA `(.L_x_17) ;  /* 0xfffffffc00fc7947 */ /* 0x000fc0000383ffff */
[----:B------:R-:W-:-:S00]  /*1ab0*/  NOP ;  /* 0x0000000000007918 */ /* 0x000fc00000000000 */
        /* <DEDUP_REMOVED lines=12> */
.L_x_20:


//--------------------- .nv.shared.reserved.0     --------------------------
	.section	.nv.shared.reserved.0,"aw",@nobits
	.weak		__nv_reservedSMEM_offset_0_alias
	.size		__nv_reservedSMEM_offset_0_alias, 0, 64
	.other		__nv_reservedSMEM_offset_0_alias,@"STO_CUDA_RESERVED_SHARED STV_DEFAULT"
__nv_reservedSMEM_offset_0_alias:
	.zero		0
	.zero		64


//--------------------- .nv.constant0._Z12solveSKernelddPdPii --------------------------
	.section	.nv.constant0._Z12solveSKernelddPdPii,"a",@progbits
	.sectionflags	@""
	.align	4
.nv.constant0._Z12solveSKernelddPdPii:
	.zero		932


//--------------------- SYMBOLS --------------------------

	.type		.nv.reservedSmem.offset0,@object
	.size		.nv.reservedSmem.offset0,0x4
